	.target	sm_90a

	.elftype	@"ET_EXEC"


//--------------------- .note.nv.tkinfo           --------------------------
	.section	.note.nv.tkinfo,"",@"SHT_NOTE"
	.sectionflags	@"SHF_NOTE_NV_TKINFO"
	.tkinfo
        /*0018*/ 	.word	0x00000002
        /*0030*/ 	.string	""
        /*0030*/ 	.string	"ptxas"
        /*0030*/ 	.string	"Cuda compilation tools, release 13.0, V13.0.88"
        /*0030*/ 	.string	"Build cuda_13.0.r13.0/compiler.36424714_0"
        /*0030*/ 	.string	"-arch sm_90a -m 64 "



//--------------------- .note.nv.cuinfo           --------------------------
	.section	.note.nv.cuinfo,"",@"SHT_NOTE"
	.sectionflags	@"SHF_NOTE_NV_CUINFO"
        /*0018*/ 	.short	0x0002
        /*001a*/ 	.short	0x005a
        /*001c*/ 	.short	0x0082
	.zero		2


//--------------------- .nv.info                  --------------------------
	.section	.nv.info,"",@"SHT_CUDA_INFO"
	.align	4


	//----- nvinfo : EIATTR_REGCOUNT
	.align		4
        /*0000*/ 	.byte	0x04, 0x2f
        /*0002*/ 	.short	(.L_15 - .L_14)
	.align		4
.L_14:
        /*0004*/ 	.word	index@(_ZN7cutlass13device_kernelINS_4gemm6kernel13GemmUniversalIN4cute5tupleIJiiiiEEENS1_10collective13CollectiveMmaINS1_34MainloopSm90TmaGmmaWarpSpecializedILi18ENS5_IJNS4_1CILi8EEENSA_ILi1EEESC_EEENS1_35KernelTmaWarpSpecializedCooperativeEEENS5_IJNSA_ILi128EEENSA_ILi64EEENSA_ILi32EEEEEENS_6half_tENS5_IJlSC_lEEESK_SL_NS4_8TiledMMAINS4_8MMA_AtomIJNS4_4SM904GMMA25MMA_64x64x16_F32F16F16_SSILNSP_5MajorE0ELSR_0ELNSP_7ScaleInE1ELSS_1EEEEEENS4_6LayoutINS5_IJNSA_ILi2EEESC_SC_EEENS5_IJSC_NSA_ILi0EEESY_EEEEENS5_IJNS4_10UnderscoreES11_S11_EEEEENS4_13SM90_TMA_LOADENS4_14ComposedLayoutINS4_7SwizzleILi2ELi4ELi3EEENS4_18smem_ptr_flag_bitsILi16EEENSV_INS5_IJSB_SI_EEENS5_IJSI_SC_EEEEEEEvNS4_8identityENS4_23SM90_TMA_LOAD_MULTICASTES1D_vS1E_EENS_8epilogue10collective6detail29Sm90TmaWarpSpecializedAdapterINS1I_15DefaultEpilogueISK_SL_SL_NS1H_6thread17LinearCombinationISK_Li1EffLNS1M_9ScaleType4KindE0ELNS_15FloatRoundStyleE2ESK_EENS1_15EpilogueDefaultEEEEEvvEEEEvNT_6ParamsE)
        /*0008*/ 	.word	0x000000a8


	//----- nvinfo : EIATTR_FRAME_SIZE
	.align		4
.L_15:
        /*000c*/ 	.byte	0x04, 0x11
        /*000e*/ 	.short	(.L_17 - .L_16)
	.align		4
.L_16:
        /*0010*/ 	.word	index@(_ZN7cutlass13device_kernelINS_4gemm6kernel13GemmUniversalIN4cute5tupleIJiiiiEEENS1_10collective13CollectiveMmaINS1_34MainloopSm90TmaGmmaWarpSpecializedILi18ENS5_IJNS4_1CILi8EEENSA_ILi1EEESC_EEENS1_35KernelTmaWarpSpecializedCooperativeEEENS5_IJNSA_ILi128EEENSA_ILi64EEENSA_ILi32EEEEEENS_6half_tENS5_IJlSC_lEEESK_SL_NS4_8TiledMMAINS4_8MMA_AtomIJNS4_4SM904GMMA25MMA_64x64x16_F32F16F16_SSILNSP_5MajorE0ELSR_0ELNSP_7ScaleInE1ELSS_1EEEEEENS4_6LayoutINS5_IJNSA_ILi2EEESC_SC_EEENS5_IJSC_NSA_ILi0EEESY_EEEEENS5_IJNS4_10UnderscoreES11_S11_EEEEENS4_13SM90_TMA_LOADENS4_14ComposedLayoutINS4_7SwizzleILi2ELi4ELi3EEENS4_18smem_ptr_flag_bitsILi16EEENSV_INS5_IJSB_SI_EEENS5_IJSI_SC_EEEEEEEvNS4_8identityENS4_23SM90_TMA_LOAD_MULTICASTES1D_vS1E_EENS_8epilogue10collective6detail29Sm90TmaWarpSpecializedAdapterINS1I_15DefaultEpilogueISK_SL_SL_NS1H_6thread17LinearCombinationISK_Li1EffLNS1M_9ScaleType4KindE0ELNS_15FloatRoundStyleE2ESK_EENS1_15EpilogueDefaultEEEEEvvEEEEvNT_6ParamsE)
        /*0014*/ 	.word	0x00000000


	//----- nvinfo : EIATTR_MIN_STACK_SIZE
	.align		4
.L_17:
        /*0018*/ 	.byte	0x04, 0x12
        /*001a*/ 	.short	(.L_19 - .L_18)
	.align		4
.L_18:
        /*001c*/ 	.word	index@(_ZN7cutlass13device_kernelINS_4gemm6kernel13GemmUniversalIN4cute5tupleIJiiiiEEENS1_10collective13CollectiveMmaINS1_34MainloopSm90TmaGmmaWarpSpecializedILi18ENS5_IJNS4_1CILi8EEENSA_ILi1EEESC_EEENS1_35KernelTmaWarpSpecializedCooperativeEEENS5_IJNSA_ILi128EEENSA_ILi64EEENSA_ILi32EEEEEENS_6half_tENS5_IJlSC_lEEESK_SL_NS4_8TiledMMAINS4_8MMA_AtomIJNS4_4SM904GMMA25MMA_64x64x16_F32F16F16_SSILNSP_5MajorE0ELSR_0ELNSP_7ScaleInE1ELSS_1EEEEEENS4_6LayoutINS5_IJNSA_ILi2EEESC_SC_EEENS5_IJSC_NSA_ILi0EEESY_EEEEENS5_IJNS4_10UnderscoreES11_S11_EEEEENS4_13SM90_TMA_LOADENS4_14ComposedLayoutINS4_7SwizzleILi2ELi4ELi3EEENS4_18smem_ptr_flag_bitsILi16EEENSV_INS5_IJSB_SI_EEENS5_IJSI_SC_EEEEEEEvNS4_8identityENS4_23SM90_TMA_LOAD_MULTICASTES1D_vS1E_EENS_8epilogue10collective6detail29Sm90TmaWarpSpecializedAdapterINS1I_15DefaultEpilogueISK_SL_SL_NS1H_6thread17LinearCombinationISK_Li1EffLNS1M_9ScaleType4KindE0ELNS_15FloatRoundStyleE2ESK_EENS1_15EpilogueDefaultEEEEEvvEEEEvNT_6ParamsE)
        /*0020*/ 	.word	0x00000000
.L_19:


//--------------------- .nv.compat                --------------------------
	.section	.nv.compat,"",@"SHT_CUDA_COMPAT_INFO"
	.align	4
        /*0000*/ 	.byte	0x02, 0x09, 0x01, 0x00, 0x02, 0x02, 0x04, 0x00, 0x02, 0x05, 0x05, 0x00, 0x03, 0x07, 0x01, 0x01
        /*0010*/ 	.byte	0x02, 0x03, 0x01, 0x00, 0x02, 0x06, 0x01, 0x00, 0x04, 0x0b, 0x08, 0x00, 0x00, 0x00, 0x00, 0x00
        /*0020*/ 	.byte	0x00, 0x00, 0x00, 0x00


//--------------------- .nv.info._ZN7cutlass13device_kernelINS_4gemm6kernel13GemmUniversalIN4cute5tupleIJiiiiEEENS1_10collective13CollectiveMmaINS1_34MainloopSm90TmaGmmaWarpSpecializedILi18ENS5_IJNS4_1CILi8EEENSA_ILi1EEESC_EEENS1_35KernelTmaWarpSpecializedCooperativeEEENS5_IJNSA_ILi128EEENSA_ILi64EEENSA_ILi32EEEEEENS_6half_tENS5_IJlSC_lEEESK_SL_NS4_8TiledMMAINS4_8MMA_AtomIJNS4_4SM904GMMA25MMA_64x64x16_F32F16F16_SSILNSP_5MajorE0ELSR_0ELNSP_7ScaleInE1ELSS_1EEEEEENS4_6LayoutINS5_IJNSA_ILi2EEESC_SC_EEENS5_IJSC_NSA_ILi0EEESY_EEEEENS5_IJNS4_10UnderscoreES11_S11_EEEEENS4_13SM90_TMA_LOADENS4_14ComposedLayoutINS4_7SwizzleILi2ELi4ELi3EEENS4_18smem_ptr_flag_bitsILi16EEENSV_INS5_IJSB_SI_EEENS5_IJSI_SC_EEEEEEEvNS4_8identityENS4_23SM90_TMA_LOAD_MULTICASTES1D_vS1E_EENS_8epilogue10collective6detail29Sm90TmaWarpSpecializedAdapterINS1I_15DefaultEpilogueISK_SL_SL_NS1H_6thread17LinearCombinationISK_Li1EffLNS1M_9ScaleType4KindE0ELNS_15FloatRoundStyleE2ESK_EENS1_15EpilogueDefaultEEEEEvvEEEEvNT_6ParamsE --------------------------
	.section	.nv.info._ZN7cutlass13device_kernelINS_4gemm6kernel13GemmUniversalIN4cute5tupleIJiiiiEEENS1_10collective13CollectiveMmaINS1_34MainloopSm90TmaGmmaWarpSpecializedILi18ENS5_IJNS4_1CILi8EEENSA_ILi1EEESC_EEENS1_35KernelTmaWarpSpecializedCooperativeEEENS5_IJNSA_ILi128EEENSA_ILi64EEENSA_ILi32EEEEEENS_6half_tENS5_IJlSC_lEEESK_SL_NS4_8TiledMMAINS4_8MMA_AtomIJNS4_4SM904GMMA25MMA_64x64x16_F32F16F16_SSILNSP_5MajorE0ELSR_0ELNSP_7ScaleInE1ELSS_1EEEEEENS4_6LayoutINS5_IJNSA_ILi2EEESC_SC_EEENS5_IJSC_NSA_ILi0EEESY_EEEEENS5_IJNS4_10UnderscoreES11_S11_EEEEENS4_13SM90_TMA_LOADENS4_14ComposedLayoutINS4_7SwizzleILi2ELi4ELi3EEENS4_18smem_ptr_flag_bitsILi16EEENSV_INS5_IJSB_SI_EEENS5_IJSI_SC_EEEEEEEvNS4_8identityENS4_23SM90_TMA_LOAD_MULTICASTES1D_vS1E_EENS_8epilogue10collective6detail29Sm90TmaWarpSpecializedAdapterINS1I_15DefaultEpilogueISK_SL_SL_NS1H_6thread17LinearCombinationISK_Li1EffLNS1M_9ScaleType4KindE0ELNS_15FloatRoundStyleE2ESK_EENS1_15EpilogueDefaultEEEEEvvEEEEvNT_6ParamsE,"",@"SHT_CUDA_INFO"
	.sectionflags	@""
	.align	4


	//----- nvinfo : EIATTR_CUDA_API_VERSION
	.align		4
        /*0000*/ 	.byte	0x04, 0x37
        /*0002*/ 	.short	(.L_21 - .L_20)
.L_20:
        /*0004*/ 	.word	0x00000082


	//----- nvinfo : EIATTR_KPARAM_INFO
	.align		4
.L_21:
        /*0008*/ 	.byte	0x04, 0x17
        /*000a*/ 	.short	(.L_23 - .L_22)
.L_22:
        /*000c*/ 	.word	0x00000000
        /*0010*/ 	.short	0x0000
        /*0012*/ 	.short	0x0070
        /*0014*/ 	.byte	0x00, 0xf0, 0x01, 0x10


	//----- nvinfo : EIATTR_SPARSE_MMA_MASK
	.align		4
.L_23:
        /*0018*/ 	.byte	0x03, 0x50
        /*001a*/ 	.short	0x0000


	//----- nvinfo : EIATTR_MAXREG_COUNT
	.align		4
        /*001c*/ 	.byte	0x03, 0x1b
        /*001e*/ 	.short	0x00a8


	//----- nvinfo : EIATTR_NUM_BARRIERS
	.align		4
        /*0020*/ 	.byte	0x02, 0x4c
        /*0022*/ 	.byte	0x01
	.zero		1


	//----- nvinfo : EIATTR_EXTERNS
	.align		4
        /*0024*/ 	.byte	0x04, 0x0f
        /*0026*/ 	.short	(.L_25 - .L_24)


	//   ....[0]....
	.align		4
.L_24:
        /*0028*/ 	.word	index@(__assertfail)


	//----- nvinfo : EIATTR_MERCURY_ISA_VERSION
	.align		4
.L_25:
        /*002c*/ 	.byte	0x03, 0x5f
        /*002e*/ 	.short	0x0101


	//----- nvinfo : EIATTR_INT_WARP_WIDE_INSTR_OFFSETS
	.align		4
        /*0030*/ 	.byte	0x04, 0x31
        /*0032*/ 	.short	(.L_27 - .L_26)


	//   ....[0]....
.L_26:
        /*0034*/ 	.word	0x000006b0


	//   ....[1]....
        /*0038*/ 	.word	0x000006c0


	//   ....[2]....
        /*003c*/ 	.word	0x00000840


	//----- nvinfo : EIATTR_COOP_GROUP_MASK_REGIDS
	.align		4
.L_27:
        /*0040*/ 	.byte	0x04, 0x29
        /*0042*/ 	.short	(.L_29 - .L_28)


	//   ....[0]....
.L_28:
        /*0044*/ 	.word	0xffffffff


	//   ....[1]....
        /*0048*/ 	.word	0xffffffff


	//   ....[2]....
        /*004c*/ 	.word	0xffffffff


	//   ....[3]....
        /*0050*/ 	.word	0xffffffff


	//   ....[4]....
        /*0054*/ 	.word	0xffffffff


	//   ....[5]....
        /*0058*/ 	.word	0xffffffff


	//----- nvinfo : EIATTR_COOP_GROUP_INSTR_OFFSETS
	.align		4
.L_29:
        /*005c*/ 	.byte	0x04, 0x28
        /*005e*/ 	.short	(.L_31 - .L_30)


	//   ....[0]....
.L_30:
        /*0060*/ 	.word	0x00000060


	//   ....[1]....
        /*0064*/ 	.word	0x00000070


	//   ....[2]....
        /*0068*/ 	.word	0x00000130


	//   ....[3]....
        /*006c*/ 	.word	0x000004e0


	//   ....[4]....
        /*0070*/ 	.word	0x000009e0


	//   ....[5]....
        /*0074*/ 	.word	0x00001420


	//----- nvinfo : EIATTR_REG_RECONFIG
	.align		4
.L_31:
        /*0078*/ 	.byte	0x01, 0x54
	.zero		2


	//----- nvinfo : EIATTR_SYSCALL_OFFSETS
	.align		4
        /*007c*/ 	.byte	0x04, 0x46
        /*007e*/ 	.short	(.L_33 - .L_32)


	//   ....[0]....
.L_32:
        /*0080*/ 	.word	0x000015e0


	//----- nvinfo : EIATTR_MBARRIER_INSTR_OFFSETS
	.align		4
.L_33:
        /*0084*/ 	.byte	0x04, 0x39
        /*0086*/ 	.short	(.L_35 - .L_34)


	//   ....[0]....
.L_34:
        /*0088*/ 	.word	0x00000280
        /*008c*/ 	.word	0x000000ff
        /*0090*/ 	.word	0x00000000
        /*0094*/ 	.short	0x0100
        /*0096*/ 	.byte	0x08
	.zero		1


	//   ....[1]....
        /*0098*/ 	.word	0x00000290
        /*009c*/ 	.word	0x000000ff
        /*00a0*/ 	.word	0x00000090
        /*00a4*/ 	.short	0x0100
        /*00a6*/ 	.byte	0x08
	.zero		1


	//   ....[2]....
        /*00a8*/ 	.word	0x000002a0
        /*00ac*/ 	.word	0x000000ff
        /*00b0*/ 	.word	0x00000008
        /*00b4*/ 	.short	0x0100
        /*00b6*/ 	.byte	0x08
	.zero		1


	//   ....[3]....
        /*00b8*/ 	.word	0x000002b0
        /*00bc*/ 	.word	0x000000ff
        /*00c0*/ 	.word	0x00000098
        /*00c4*/ 	.short	0x0100
        /*00c6*/ 	.byte	0x08
	.zero		1


	//   ....[4]....
        /*00c8*/ 	.word	0x000002c0
        /*00cc*/ 	.word	0x000000ff
        /*00d0*/ 	.word	0x00000010
        /*00d4*/ 	.short	0x0100
        /*00d6*/ 	.byte	0x08
	.zero		1


	//   ....[5]....
        /*00d8*/ 	.word	0x000002d0
        /*00dc*/ 	.word	0x000000ff
        /*00e0*/ 	.word	0x000000a0
        /*00e4*/ 	.short	0x0100
        /*00e6*/ 	.byte	0x08
	.zero		1


	//   ....[6]....
        /*00e8*/ 	.word	0x000002e0
        /*00ec*/ 	.word	0x000000ff
        /*00f0*/ 	.word	0x00000018
        /*00f4*/ 	.short	0x0100
        /*00f6*/ 	.byte	0x08
	.zero		1


	//   ....[7]....
        /*00f8*/ 	.word	0x000002f0
        /*00fc*/ 	.word	0x000000ff
        /*0100*/ 	.word	0x000000a8
        /*0104*/ 	.short	0x0100
        /*0106*/ 	.byte	0x08
	.zero		1


	//   ....[8]....
        /*0108*/ 	.word	0x00000300
        /*010c*/ 	.word	0x000000ff
        /*0110*/ 	.word	0x00000020
        /*0114*/ 	.short	0x0100
        /*0116*/ 	.byte	0x08
	.zero		1


	//   ....[9]....
        /*0118*/ 	.word	0x00000310
        /*011c*/ 	.word	0x000000ff
        /*0120*/ 	.word	0x000000b0
        /*0124*/ 	.short	0x0100
        /*0126*/ 	.byte	0x08
	.zero		1


	//   ....[10]....
        /*0128*/ 	.word	0x00000320
        /*012c*/ 	.word	0x000000ff
        /*0130*/ 	.word	0x00000028
        /*0134*/ 	.short	0x0100
        /*0136*/ 	.byte	0x08
	.zero		1


	//   ....[11]....
        /*0138*/ 	.word	0x00000330
        /*013c*/ 	.word	0x000000ff
        /*0140*/ 	.word	0x000000b8
        /*0144*/ 	.short	0x0100
        /*0146*/ 	.byte	0x08
	.zero		1


	//   ....[12]....
        /*0148*/ 	.word	0x00000340
        /*014c*/ 	.word	0x000000ff
        /*0150*/ 	.word	0x00000030
        /*0154*/ 	.short	0x0100
        /*0156*/ 	.byte	0x08
	.zero		1


	//   ....[13]....
        /*0158*/ 	.word	0x00000350
        /*015c*/ 	.word	0x000000ff
        /*0160*/ 	.word	0x000000c0
        /*0164*/ 	.short	0x0100
        /*0166*/ 	.byte	0x08
	.zero		1


	//   ....[14]....
        /*0168*/ 	.word	0x00000360
        /*016c*/ 	.word	0x000000ff
        /*0170*/ 	.word	0x00000038
        /*0174*/ 	.short	0x0100
        /*0176*/ 	.byte	0x08
	.zero		1


	//   ....[15]....
        /*0178*/ 	.word	0x00000370
        /*017c*/ 	.word	0x000000ff
        /*0180*/ 	.word	0x000000c8
        /*0184*/ 	.short	0x0100
        /*0186*/ 	.byte	0x08
	.zero		1


	//   ....[16]....
        /*0188*/ 	.word	0x00000380
        /*018c*/ 	.word	0x000000ff
        /*0190*/ 	.word	0x00000040
        /*0194*/ 	.short	0x0100
        /*0196*/ 	.byte	0x08
	.zero		1


	//   ....[17]....
        /*0198*/ 	.word	0x00000390
        /*019c*/ 	.word	0x000000ff
        /*01a0*/ 	.word	0x000000d0
        /*01a4*/ 	.short	0x0100
        /*01a6*/ 	.byte	0x08
	.zero		1


	//   ....[18]....
        /*01a8*/ 	.word	0x000003a0
        /*01ac*/ 	.word	0x000000ff
        /*01b0*/ 	.word	0x00000048
        /*01b4*/ 	.short	0x0100
        /*01b6*/ 	.byte	0x08
	.zero		1


	//   ....[19]....
        /*01b8*/ 	.word	0x000003b0
        /*01bc*/ 	.word	0x000000ff
        /*01c0*/ 	.word	0x000000d8
        /*01c4*/ 	.short	0x0100
        /*01c6*/ 	.byte	0x08
	.zero		1


	//   ....[20]....
        /*01c8*/ 	.word	0x000003c0
        /*01cc*/ 	.word	0x000000ff
        /*01d0*/ 	.word	0x00000050
        /*01d4*/ 	.short	0x0100
        /*01d6*/ 	.byte	0x08
	.zero		1


	//   ....[21]....
        /*01d8*/ 	.word	0x000003d0
        /*01dc*/ 	.word	0x000000ff
        /*01e0*/ 	.word	0x000000e0
        /*01e4*/ 	.short	0x0100
        /*01e6*/ 	.byte	0x08
	.zero		1


	//   ....[22]....
        /*01e8*/ 	.word	0x000003e0
        /*01ec*/ 	.word	0x000000ff
        /*01f0*/ 	.word	0x00000058
        /*01f4*/ 	.short	0x0100
        /*01f6*/ 	.byte	0x08
	.zero		1


	//   ....[23]....
        /*01f8*/ 	.word	0x000003f0
        /*01fc*/ 	.word	0x000000ff
        /*0200*/ 	.word	0x000000e8
        /*0204*/ 	.short	0x0100
        /*0206*/ 	.byte	0x08
	.zero		1


	//   ....[24]....
        /*0208*/ 	.word	0x00000400
        /*020c*/ 	.word	0x000000ff
        /*0210*/ 	.word	0x00000060
        /*0214*/ 	.short	0x0100
        /*0216*/ 	.byte	0x08
	.zero		1


	//   ....[25]....
        /*0218*/ 	.word	0x00000410
        /*021c*/ 	.word	0x000000ff
        /*0220*/ 	.word	0x000000f0
        /*0224*/ 	.short	0x0100
        /*0226*/ 	.byte	0x08
	.zero		1


	//   ....[26]....
        /*0228*/ 	.word	0x00000420
        /*022c*/ 	.word	0x000000ff
        /*0230*/ 	.word	0x00000068
        /*0234*/ 	.short	0x0100
        /*0236*/ 	.byte	0x08
	.zero		1


	//   ....[27]....
        /*0238*/ 	.word	0x00000430
        /*023c*/ 	.word	0x000000ff
        /*0240*/ 	.word	0x000000f8
        /*0244*/ 	.short	0x0100
        /*0246*/ 	.byte	0x08
	.zero		1


	//   ....[28]....
        /*0248*/ 	.word	0x00000440
        /*024c*/ 	.word	0x000000ff
        /*0250*/ 	.word	0x00000070
        /*0254*/ 	.short	0x0100
        /*0256*/ 	.byte	0x08
	.zero		1


	//   ....[29]....
        /*0258*/ 	.word	0x00000450
        /*025c*/ 	.word	0x000000ff
        /*0260*/ 	.word	0x00000100
        /*0264*/ 	.short	0x0100
        /*0266*/ 	.byte	0x08
	.zero		1


	//   ....[30]....
        /*0268*/ 	.word	0x00000460
        /*026c*/ 	.word	0x000000ff
        /*0270*/ 	.word	0x00000078
        /*0274*/ 	.short	0x0100
        /*0276*/ 	.byte	0x08
	.zero		1


	//   ....[31]....
        /*0278*/ 	.word	0x00000470
        /*027c*/ 	.word	0x000000ff
        /*0280*/ 	.word	0x00000108
        /*0284*/ 	.short	0x0100
        /*0286*/ 	.byte	0x08
	.zero		1


	//   ....[32]....
        /*0288*/ 	.word	0x00000480
        /*028c*/ 	.word	0x000000ff
        /*0290*/ 	.word	0x00000080
        /*0294*/ 	.short	0x0100
        /*0296*/ 	.byte	0x08
	.zero		1


	//   ....[33]....
        /*0298*/ 	.word	0x00000490
        /*029c*/ 	.word	0x000000ff
        /*02a0*/ 	.word	0x00000110
        /*02a4*/ 	.short	0x0100
        /*02a6*/ 	.byte	0x08
	.zero		1


	//   ....[34]....
        /*02a8*/ 	.word	0x000004a0
        /*02ac*/ 	.word	0x000000ff
        /*02b0*/ 	.word	0x00000088
        /*02b4*/ 	.short	0x0100
        /*02b6*/ 	.byte	0x08
	.zero		1


	//   ....[35]....
        /*02b8*/ 	.word	0x000004b0
        /*02bc*/ 	.word	0x000000ff
        /*02c0*/ 	.word	0x00000118
        /*02c4*/ 	.short	0x0100
        /*02c6*/ 	.byte	0x08
	.zero		1


	//   ....[36]....
        /*02c8*/ 	.word	0x000008e0
        /*02cc*/ 	.word	0x000000ff
        /*02d0*/ 	.word	0x00000130
        /*02d4*/ 	.short	0x0100
        /*02d6*/ 	.byte	0x06
	.zero		1


	//   ....[37]....
        /*02d8*/ 	.word	0x00000970
        /*02dc*/ 	.word	0x000000ff
        /*02e0*/ 	.word	0x00000138
        /*02e4*/ 	.short	0x0100
        /*02e6*/ 	.byte	0x06
	.zero		1


	//   ....[38]....
        /*02e8*/ 	.word	0x000016a0
        /*02ec*/ 	.word	0x00000003
        /*02f0*/ 	.word	0x00000000
        /*02f4*/ 	.short	0x010a
        /*02f6*/ 	.byte	0x3f
	.zero		1


	//   ....[39]....
        /*02f8*/ 	.word	0x000016e0
        /*02fc*/ 	.word	0x00000003
        /*0300*/ 	.word	0x00000000
        /*0304*/ 	.short	0x010a
        /*0306*/ 	.byte	0x3f
	.zero		1


	//   ....[40]....
        /*0308*/ 	.word	0x000019b0
        /*030c*/ 	.word	0x00000005
        /*0310*/ 	.word	0x00000000
        /*0314*/ 	.short	0x010a
        /*0316*/ 	.byte	0x3f
	.zero		1


	//   ....[41]....
        /*0318*/ 	.word	0x000019f0
        /*031c*/ 	.word	0x00000005
        /*0320*/ 	.word	0x00000000
        /*0324*/ 	.short	0x010a
        /*0326*/ 	.byte	0x3f
	.zero		1


	//   ....[42]....
        /*0328*/ 	.word	0x00001b50
        /*032c*/ 	.word	0x00000005
        /*0330*/ 	.word	0x00000000
        /*0334*/ 	.short	0x0101
        /*0336*/ 	.byte	0x3f
	.zero		1


	//   ....[43]....
        /*0338*/ 	.word	0x00001d70
        /*033c*/ 	.word	0x00000003
        /*0340*/ 	.word	0x00000000
        /*0344*/ 	.short	0x0101
        /*0346*/ 	.byte	0x3f
	.zero		1


	//   ....[44]....
        /*0348*/ 	.word	0x00005280
        /*034c*/ 	.word	0x00000017
        /*0350*/ 	.word	0x00000090
        /*0354*/ 	.short	0x010a
        /*0356*/ 	.byte	0x3f
	.zero		1


	//   ....[45]....
        /*0358*/ 	.word	0x000055f0
        /*035c*/ 	.word	0x00000003
        /*0360*/ 	.word	0x00000138
        /*0364*/ 	.short	0x0101
        /*0366*/ 	.byte	0x3f
	.zero		1


	//   ....[46]....
        /*0368*/ 	.word	0x00005d50
        /*036c*/ 	.word	0x00000007
        /*0370*/ 	.word	0x00000000
        /*0374*/ 	.short	0x010a
        /*0376*/ 	.byte	0x3f
	.zero		1


	//   ....[47]....
        /*0378*/ 	.word	0x00005dd0
        /*037c*/ 	.word	0x00000008
        /*0380*/ 	.word	0x00000000
        /*0384*/ 	.short	0x010a
        /*0386*/ 	.byte	0x3f
	.zero		1


	//   ....[48]....
        /*0388*/ 	.word	0x00005e60
        /*038c*/ 	.word	0x00000009
        /*0390*/ 	.word	0x00000000
        /*0394*/ 	.short	0x010a
        /*0396*/ 	.byte	0x3f
	.zero		1


	//   ....[49]....
        /*0398*/ 	.word	0x00005ef0
        /*039c*/ 	.word	0x00000008
        /*03a0*/ 	.word	0x00000000
        /*03a4*/ 	.short	0x010a
        /*03a6*/ 	.byte	0x3f
	.zero		1


	//   ....[50]....
        /*03a8*/ 	.word	0x00005f80
        /*03ac*/ 	.word	0x00000009
        /*03b0*/ 	.word	0x00000000
        /*03b4*/ 	.short	0x010a
        /*03b6*/ 	.byte	0x3f
	.zero		1


	//   ....[51]....
        /*03b8*/ 	.word	0x00006010
        /*03bc*/ 	.word	0x00000008
        /*03c0*/ 	.word	0x00000000
        /*03c4*/ 	.short	0x010a
        /*03c6*/ 	.byte	0x3f
	.zero		1


	//   ....[52]....
        /*03c8*/ 	.word	0x000060a0
        /*03cc*/ 	.word	0x00000009
        /*03d0*/ 	.word	0x00000000
        /*03d4*/ 	.short	0x010a
        /*03d6*/ 	.byte	0x3f
	.zero		1


	//   ....[53]....
        /*03d8*/ 	.word	0x00006130
        /*03dc*/ 	.word	0x00000008
        /*03e0*/ 	.word	0x00000000
        /*03e4*/ 	.short	0x010a
        /*03e6*/ 	.byte	0x3f
	.zero		1


	//   ....[54]....
        /*03e8*/ 	.word	0x000061c0
        /*03ec*/ 	.word	0x00000009
        /*03f0*/ 	.word	0x00000000
        /*03f4*/ 	.short	0x010a
        /*03f6*/ 	.byte	0x3f
	.zero		1


	//   ....[55]....
        /*03f8*/ 	.word	0x00006250
        /*03fc*/ 	.word	0x00000008
        /*0400*/ 	.word	0x00000000
        /*0404*/ 	.short	0x010a
        /*0406*/ 	.byte	0x3f
	.zero		1


	//   ....[56]....
        /*0408*/ 	.word	0x000062e0
        /*040c*/ 	.word	0x00000009
        /*0410*/ 	.word	0x00000000
        /*0414*/ 	.short	0x010a
        /*0416*/ 	.byte	0x3f
	.zero		1


	//   ....[57]....
        /*0418*/ 	.word	0x00006370
        /*041c*/ 	.word	0x00000008
        /*0420*/ 	.word	0x00000000
        /*0424*/ 	.short	0x010a
        /*0426*/ 	.byte	0x3f
	.zero		1


	//   ....[58]....
        /*0428*/ 	.word	0x00006400
        /*042c*/ 	.word	0x00000009
        /*0430*/ 	.word	0x00000000
        /*0434*/ 	.short	0x010a
        /*0436*/ 	.byte	0x3f
	.zero		1


	//   ....[59]....
        /*0438*/ 	.word	0x00006490
        /*043c*/ 	.word	0x00000008
        /*0440*/ 	.word	0x00000000
        /*0444*/ 	.short	0x010a
        /*0446*/ 	.byte	0x3f
	.zero		1


	//   ....[60]....
        /*0448*/ 	.word	0x00006520
        /*044c*/ 	.word	0x00000009
        /*0450*/ 	.word	0x00000000
        /*0454*/ 	.short	0x010a
        /*0456*/ 	.byte	0x3f
	.zero		1


	//   ....[61]....
        /*0458*/ 	.word	0x000065b0
        /*045c*/ 	.word	0x00000008
        /*0460*/ 	.word	0x00000000
        /*0464*/ 	.short	0x010a
        /*0466*/ 	.byte	0x3f
	.zero		1


	//   ....[62]....
        /*0468*/ 	.word	0x00006640
        /*046c*/ 	.word	0x0000000b
        /*0470*/ 	.word	0x00000000
        /*0474*/ 	.short	0x010a
        /*0476*/ 	.byte	0x3f
	.zero		1


	//   ....[63]....
        /*0478*/ 	.word	0x000066d0
        /*047c*/ 	.word	0x00000003
        /*0480*/ 	.word	0x00000000
        /*0484*/ 	.short	0x010a
        /*0486*/ 	.byte	0x3f
	.zero		1


	//   ....[64]....
        /*0488*/ 	.word	0x00006730
        /*048c*/ 	.word	0x00000003
        /*0490*/ 	.word	0x00000000
        /*0494*/ 	.short	0x010a
        /*0496*/ 	.byte	0x3f
	.zero		1


	//   ....[65]....
        /*0498*/ 	.word	0x00006780
        /*049c*/ 	.word	0x00000005
        /*04a0*/ 	.word	0x00000000
        /*04a4*/ 	.short	0x010a
        /*04a6*/ 	.byte	0x3f
	.zero		1


	//   ....[66]....
        /*04a8*/ 	.word	0x00006850
        /*04ac*/ 	.word	0x00000017
        /*04b0*/ 	.word	0x00000090
        /*04b4*/ 	.short	0x010a
        /*04b6*/ 	.byte	0x3f
	.zero		1


	//   ....[67]....
        /*04b8*/ 	.word	0x00006920
        /*04bc*/ 	.word	0x00000007
        /*04c0*/ 	.word	0x00000000
        /*04c4*/ 	.short	0x010a
        /*04c6*/ 	.byte	0x3f
	.zero		1


	//   ....[68]....
        /*04c8*/ 	.word	0x00006970
        /*04cc*/ 	.word	0x00000008
        /*04d0*/ 	.word	0x00000000
        /*04d4*/ 	.short	0x010a
        /*04d6*/ 	.byte	0x3f
	.zero		1


	//   ....[69]....
        /*04d8*/ 	.word	0x000069c0
        /*04dc*/ 	.word	0x00000009
        /*04e0*/ 	.word	0x00000000
        /*04e4*/ 	.short	0x010a
        /*04e6*/ 	.byte	0x3f
	.zero		1


	//   ....[70]....
        /*04e8*/ 	.word	0x00006a10
        /*04ec*/ 	.word	0x00000008
        /*04f0*/ 	.word	0x00000000
        /*04f4*/ 	.short	0x010a
        /*04f6*/ 	.byte	0x3f
	.zero		1


	//   ....[71]....
        /*04f8*/ 	.word	0x00006a60
        /*04fc*/ 	.word	0x00000009
        /*0500*/ 	.word	0x00000000
        /*0504*/ 	.short	0x010a
        /*0506*/ 	.byte	0x3f
	.zero		1


	//   ....[72]....
        /*0508*/ 	.word	0x00006ab0
        /*050c*/ 	.word	0x00000008
        /*0510*/ 	.word	0x00000000
        /*0514*/ 	.short	0x010a
        /*0516*/ 	.byte	0x3f
	.zero		1


	//   ....[73]....
        /*0518*/ 	.word	0x00006b00
        /*051c*/ 	.word	0x00000009
        /*0520*/ 	.word	0x00000000
        /*0524*/ 	.short	0x010a
        /*0526*/ 	.byte	0x3f
	.zero		1


	//   ....[74]....
        /*0528*/ 	.word	0x00006b50
        /*052c*/ 	.word	0x00000008
        /*0530*/ 	.word	0x00000000
        /*0534*/ 	.short	0x010a
        /*0536*/ 	.byte	0x3f
	.zero		1


	//   ....[75]....
        /*0538*/ 	.word	0x00006ba0
        /*053c*/ 	.word	0x00000009
        /*0540*/ 	.word	0x00000000
        /*0544*/ 	.short	0x010a
        /*0546*/ 	.byte	0x3f
	.zero		1


	//   ....[76]....
        /*0548*/ 	.word	0x00006bf0
        /*054c*/ 	.word	0x00000008
        /*0550*/ 	.word	0x00000000
        /*0554*/ 	.short	0x010a
        /*0556*/ 	.byte	0x3f
	.zero		1


	//   ....[77]....
        /*0558*/ 	.word	0x00006c40
        /*055c*/ 	.word	0x00000009
        /*0560*/ 	.word	0x00000000
        /*0564*/ 	.short	0x010a
        /*0566*/ 	.byte	0x3f
	.zero		1


	//   ....[78]....
        /*0568*/ 	.word	0x00006c90
        /*056c*/ 	.word	0x00000008
        /*0570*/ 	.word	0x00000000
        /*0574*/ 	.short	0x010a
        /*0576*/ 	.byte	0x3f
	.zero		1


	//   ....[79]....
        /*0578*/ 	.word	0x00006ce0
        /*057c*/ 	.word	0x00000009
        /*0580*/ 	.word	0x00000000
        /*0584*/ 	.short	0x010a
        /*0586*/ 	.byte	0x3f
	.zero		1


	//   ....[80]....
        /*0588*/ 	.word	0x00006d30
        /*058c*/ 	.word	0x00000008
        /*0590*/ 	.word	0x00000000
        /*0594*/ 	.short	0x010a
        /*0596*/ 	.byte	0x3f
	.zero		1


	//   ....[81]....
        /*0598*/ 	.word	0x00006d80
        /*059c*/ 	.word	0x00000009
        /*05a0*/ 	.word	0x00000000
        /*05a4*/ 	.short	0x010a
        /*05a6*/ 	.byte	0x3f
	.zero		1


	//   ....[82]....
        /*05a8*/ 	.word	0x00006dd0
        /*05ac*/ 	.word	0x00000008
        /*05b0*/ 	.word	0x00000000
        /*05b4*/ 	.short	0x010a
        /*05b6*/ 	.byte	0x3f
	.zero		1


	//   ....[83]....
        /*05b8*/ 	.word	0x00006e20
        /*05bc*/ 	.word	0x0000000b
        /*05c0*/ 	.word	0x00000000
        /*05c4*/ 	.short	0x010a
        /*05c6*/ 	.byte	0x3f
	.zero		1


	//----- nvinfo : EIATTR_NUM_MBARRIERS
	.align		4
.L_35:
        /*05c8*/ 	.byte	0x03, 0x38
        /*05ca*/ 	.short	0x0026


	//----- nvinfo : EIATTR_EXIT_INSTR_OFFSETS
	.align		4
        /*05cc*/ 	.byte	0x04, 0x1c
        /*05ce*/ 	.short	(.L_37 - .L_36)


	//   ....[0]....
.L_36:
        /*05d0*/ 	.word	0x00000b40


	//   ....[1]....
        /*05d4*/ 	.word	0x00001350


	//   ....[2]....
        /*05d8*/ 	.word	0x00004990


	//   ....[3]....
        /*05dc*/ 	.word	0x00004ef0


	//   ....[4]....
        /*05e0*/ 	.word	0x00006720


	//----- nvinfo : EIATTR_MAX_THREADS
	.align		4
.L_37:
        /*05e4*/ 	.byte	0x04, 0x05
        /*05e6*/ 	.short	(.L_39 - .L_38)
.L_38:
        /*05e8*/ 	.word	0x00000180
        /*05ec*/ 	.word	0x00000001
        /*05f0*/ 	.word	0x00000001


	//----- nvinfo : EIATTR_CRS_STACK_SIZE
	.align		4
.L_39:
        /*05f4*/ 	.byte	0x04, 0x1e
        /*05f6*/ 	.short	(.L_41 - .L_40)
.L_40:
        /*05f8*/ 	.word	0x00000000


	//----- nvinfo : EIATTR_CBANK_PARAM_SIZE
	.align		4
.L_41:
        /*05fc*/ 	.byte	0x03, 0x19
        /*05fe*/ 	.short	0x0470


	//----- nvinfo : EIATTR_PARAM_CBANK
	.align		4
        /*0600*/ 	.byte	0x04, 0x0a
        /*0602*/ 	.short	(.L_43 - .L_42)
	.align		4
.L_42:
        /*0604*/ 	.word	index@(.nv.constant0._ZN7cutlass13device_kernelINS_4gemm6kernel13GemmUniversalIN4cute5tupleIJiiiiEEENS1_10collective13CollectiveMmaINS1_34MainloopSm90TmaGmmaWarpSpecializedILi18ENS5_IJNS4_1CILi8EEENSA_ILi1EEESC_EEENS1_35KernelTmaWarpSpecializedCooperativeEEENS5_IJNSA_ILi128EEENSA_ILi64EEENSA_ILi32EEEEEENS_6half_tENS5_IJlSC_lEEESK_SL_NS4_8TiledMMAINS4_8MMA_AtomIJNS4_4SM904GMMA25MMA_64x64x16_F32F16F16_SSILNSP_5MajorE0ELSR_0ELNSP_7ScaleInE1ELSS_1EEEEEENS4_6LayoutINS5_IJNSA_ILi2EEESC_SC_EEENS5_IJSC_NSA_ILi0EEESY_EEEEENS5_IJNS4_10UnderscoreES11_S11_EEEEENS4_13SM90_TMA_LOADENS4_14ComposedLayoutINS4_7SwizzleILi2ELi4ELi3EEENS4_18smem_ptr_flag_bitsILi16EEENSV_INS5_IJSB_SI_EEENS5_IJSI_SC_EEEEEEEvNS4_8identityENS4_23SM90_TMA_LOAD_MULTICASTES1D_vS1E_EENS_8epilogue10collective6detail29Sm90TmaWarpSpecializedAdapterINS1I_15DefaultEpilogueISK_SL_SL_NS1H_6thread17LinearCombinationISK_Li1EffLNS1M_9ScaleType4KindE0ELNS_15FloatRoundStyleE2ESK_EENS1_15EpilogueDefaultEEEEEvvEEEEvNT_6ParamsE)
        /*0608*/ 	.short	0x0210
        /*060a*/ 	.short	0x0470


	//----- nvinfo : EIATTR_SW_WAR
	.align		4
.L_43:
        /*060c*/ 	.byte	0x04, 0x36
        /*060e*/ 	.short	(.L_45 - .L_44)
.L_44:
        /*0610*/ 	.word	0x00000008
.L_45:


//--------------------- .nv.callgraph             --------------------------
	.section	.nv.callgraph,"",@"SHT_CUDA_CALLGRAPH"
	.align	4
	.sectionentsize	8
	.align		4
        /*0000*/ 	.word	0x00000000
	.align		4
        /*0004*/ 	.word	0xffffffff
	.align		4
        /*0008*/ 	.word	index@(_ZN7cutlass13device_kernelINS_4gemm6kernel13GemmUniversalIN4cute5tupleIJiiiiEEENS1_10collective13CollectiveMmaINS1_34MainloopSm90TmaGmmaWarpSpecializedILi18ENS5_IJNS4_1CILi8EEENSA_ILi1EEESC_EEENS1_35KernelTmaWarpSpecializedCooperativeEEENS5_IJNSA_ILi128EEENSA_ILi64EEENSA_ILi32EEEEEENS_6half_tENS5_IJlSC_lEEESK_SL_NS4_8TiledMMAINS4_8MMA_AtomIJNS4_4SM904GMMA25MMA_64x64x16_F32F16F16_SSILNSP_5MajorE0ELSR_0ELNSP_7ScaleInE1ELSS_1EEEEEENS4_6LayoutINS5_IJNSA_ILi2EEESC_SC_EEENS5_IJSC_NSA_ILi0EEESY_EEEEENS5_IJNS4_10UnderscoreES11_S11_EEEEENS4_13SM90_TMA_LOADENS4_14ComposedLayoutINS4_7SwizzleILi2ELi4ELi3EEENS4_18smem_ptr_flag_bitsILi16EEENSV_INS5_IJSB_SI_EEENS5_IJSI_SC_EEEEEEEvNS4_8identityENS4_23SM90_TMA_LOAD_MULTICASTES1D_vS1E_EENS_8epilogue10collective6detail29Sm90TmaWarpSpecializedAdapterINS1I_15DefaultEpilogueISK_SL_SL_NS1H_6thread17LinearCombinationISK_Li1EffLNS1M_9ScaleType4KindE0ELNS_15FloatRoundStyleE2ESK_EENS1_15EpilogueDefaultEEEEEvvEEEEvNT_6ParamsE)
	.align		4
        /*000c*/ 	.word	index@(__assertfail)
	.align		4
        /*0010*/ 	.word	0x00000000
	.align		4
        /*0014*/ 	.word	0xfffffffe
	.align		4
        /*0018*/ 	.word	0x00000000
	.align		4
        /*001c*/ 	.word	0xfffffffd
	.align		4
        /*0020*/ 	.word	0x00000000
	.align		4
        /*0024*/ 	.word	0xfffffffc


//--------------------- .nv.constant4             --------------------------
	.section	.nv.constant4,"a",@progbits
	.align	8
	.align		8
.nv.constant4:
        /*0000*/ 	.dword	__assertfail
	.align		8
        /*0008*/ 	.dword	__unnamed_1
	.align		8
        /*0010*/ 	.dword	_ZN40_INTERNAL_4c7b5b0b_4_k_cu_26623b4d_281194cuda3std3__45__cpo5beginE
	.align		8
        /*0018*/ 	.dword	_ZN40_INTERNAL_4c7b5b0b_4_k_cu_26623b4d_281194cuda3std3__45__cpo3endE
	.align		8
        /*0020*/ 	.dword	_ZN40_INTERNAL_4c7b5b0b_4_k_cu_26623b4d_281194cuda3std3__45__cpo6cbeginE
	.align		8
        /*0028*/ 	.dword	_ZN40_INTERNAL_4c7b5b0b_4_k_cu_26623b4d_281194cuda3std3__45__cpo4cendE
	.align		8
        /*0030*/ 	.dword	_ZN40_INTERNAL_4c7b5b0b_4_k_cu_26623b4d_281194cuda3std3__442_GLOBAL__N__4c7b5b0b_4_k_cu_26623b4d_281196ignoreE
	.align		8
        /*0038*/ 	.dword	_ZN40_INTERNAL_4c7b5b0b_4_k_cu_26623b4d_281194cuda3std3__419piecewise_constructE
	.align		8
        /*0040*/ 	.dword	_ZN40_INTERNAL_4c7b5b0b_4_k_cu_26623b4d_281194cuda3std3__48in_placeE
	.align		8
        /*0048*/ 	.dword	_ZN40_INTERNAL_4c7b5b0b_4_k_cu_26623b4d_281194cuda3std6ranges3__45__cpo4swapE
	.align		8
        /*0050*/ 	.dword	_ZN40_INTERNAL_4c7b5b0b_4_k_cu_26623b4d_281194cuda3std6ranges3__45__cpo9iter_moveE
	.align		8
        /*0058*/ 	.dword	_ZN40_INTERNAL_4c7b5b0b_4_k_cu_26623b4d_281194cute7productE
	.align		8
        /*0060*/ 	.dword	_ZN40_INTERNAL_4c7b5b0b_4_k_cu_26623b4d_281194cute1_E
	.align		8
        /*0068*/ 	.dword	$str$22
	.align		8
        /*0070*/ 	.dword	$str$23


//--------------------- .text._ZN7cutlass13device_kernelINS_4gemm6kernel13GemmUniversalIN4cute5tupleIJiiiiEEENS1_10collective13CollectiveMmaINS1_34MainloopSm90TmaGmmaWarpSpecializedILi18ENS5_IJNS4_1CILi8EEENSA_ILi1EEESC_EEENS1_35KernelTmaWarpSpecializedCooperativeEEENS5_IJNSA_ILi128EEENSA_ILi64EEENSA_ILi32EEEEEENS_6half_tENS5_IJlSC_lEEESK_SL_NS4_8TiledMMAINS4_8MMA_AtomIJNS4_4SM904GMMA25MMA_64x64x16_F32F16F16_SSILNSP_5MajorE0ELSR_0ELNSP_7ScaleInE1ELSS_1EEEEEENS4_6LayoutINS5_IJNSA_ILi2EEESC_SC_EEENS5_IJSC_NSA_ILi0EEESY_EEEEENS5_IJNS4_10UnderscoreES11_S11_EEEEENS4_13SM90_TMA_LOADENS4_14ComposedLayoutINS4_7SwizzleILi2ELi4ELi3EEENS4_18smem_ptr_flag_bitsILi16EEENSV_INS5_IJSB_SI_EEENS5_IJSI_SC_EEEEEEEvNS4_8identityENS4_23SM90_TMA_LOAD_MULTICASTES1D_vS1E_EENS_8epilogue10collective6detail29Sm90TmaWarpSpecializedAdapterINS1I_15DefaultEpilogueISK_SL_SL_NS1H_6thread17LinearCombinationISK_Li1EffLNS1M_9ScaleType4KindE0ELNS_15FloatRoundStyleE2ESK_EENS1_15EpilogueDefaultEEEEEvvEEEEvNT_6ParamsE --------------------------
	.section	.text._ZN7cutlass13device_kernelINS_4gemm6kernel13GemmUniversalIN4cute5tupleIJiiiiEEENS1_10collective13CollectiveMmaINS1_34MainloopSm90TmaGmmaWarpSpecializedILi18ENS5_IJNS4_1CILi8EEENSA_ILi1EEESC_EEENS1_35KernelTmaWarpSpecializedCooperativeEEENS5_IJNSA_ILi128EEENSA_ILi64EEENSA_ILi32EEEEEENS_6half_tENS5_IJlSC_lEEESK_SL_NS4_8TiledMMAINS4_8MMA_AtomIJNS4_4SM904GMMA25MMA_64x64x16_F32F16F16_SSILNSP_5MajorE0ELSR_0ELNSP_7ScaleInE1ELSS_1EEEEEENS4_6LayoutINS5_IJNSA_ILi2EEESC_SC_EEENS5_IJSC_NSA_ILi0EEESY_EEEEENS5_IJNS4_10UnderscoreES11_S11_EEEEENS4_13SM90_TMA_LOADENS4_14ComposedLayoutINS4_7SwizzleILi2ELi4ELi3EEENS4_18smem_ptr_flag_bitsILi16EEENSV_INS5_IJSB_SI_EEENS5_IJSI_SC_EEEEEEEvNS4_8identityENS4_23SM90_TMA_LOAD_MULTICASTES1D_vS1E_EENS_8epilogue10collective6detail29Sm90TmaWarpSpecializedAdapterINS1I_15DefaultEpilogueISK_SL_SL_NS1H_6thread17LinearCombinationISK_Li1EffLNS1M_9ScaleType4KindE0ELNS_15FloatRoundStyleE2ESK_EENS1_15EpilogueDefaultEEEEEvvEEEEvNT_6ParamsE,"ax",@progbits
	.align	128
.text._ZN7cutlass13device_kernelINS_4gemm6kernel13GemmUniversalIN4cute5tupleIJiiiiEEENS1_10collective13CollectiveMmaINS1_34MainloopSm90TmaGmmaWarpSpecializedILi18ENS5_IJNS4_1CILi8EEENSA_ILi1EEESC_EEENS1_35KernelTmaWarpSpecializedCooperativeEEENS5_IJNSA_ILi128EEENSA_ILi64EEENSA_ILi32EEEEEENS_6half_tENS5_IJlSC_lEEESK_SL_NS4_8TiledMMAINS4_8MMA_AtomIJNS4_4SM904GMMA25MMA_64x64x16_F32F16F16_SSILNSP_5MajorE0ELSR_0ELNSP_7ScaleInE1ELSS_1EEEEEENS4_6LayoutINS5_IJNSA_ILi2EEESC_SC_EEENS5_IJSC_NSA_ILi0EEESY_EEEEENS5_IJNS4_10UnderscoreES11_S11_EEEEENS4_13SM90_TMA_LOADENS4_14ComposedLayoutINS4_7SwizzleILi2ELi4ELi3EEENS4_18smem_ptr_flag_bitsILi16EEENSV_INS5_IJSB_SI_EEENS5_IJSI_SC_EEEEEEEvNS4_8identityENS4_23SM90_TMA_LOAD_MULTICASTES1D_vS1E_EENS_8epilogue10collective6detail29Sm90TmaWarpSpecializedAdapterINS1I_15DefaultEpilogueISK_SL_SL_NS1H_6thread17LinearCombinationISK_Li1EffLNS1M_9ScaleType4KindE0ELNS_15FloatRoundStyleE2ESK_EENS1_15EpilogueDefaultEEEEEvvEEEEvNT_6ParamsE:
        .type           _ZN7cutlass13device_kernelINS_4gemm6kernel13GemmUniversalIN4cute5tupleIJiiiiEEENS1_10collective13CollectiveMmaINS1_34MainloopSm90TmaGmmaWarpSpecializedILi18ENS5_IJNS4_1CILi8EEENSA_ILi1EEESC_EEENS1_35KernelTmaWarpSpecializedCooperativeEEENS5_IJNSA_ILi128EEENSA_ILi64EEENSA_ILi32EEEEEENS_6half_tENS5_IJlSC_lEEESK_SL_NS4_8TiledMMAINS4_8MMA_AtomIJNS4_4SM904GMMA25MMA_64x64x16_F32F16F16_SSILNSP_5MajorE0ELSR_0ELNSP_7ScaleInE1ELSS_1EEEEEENS4_6LayoutINS5_IJNSA_ILi2EEESC_SC_EEENS5_IJSC_NSA_ILi0EEESY_EEEEENS5_IJNS4_10UnderscoreES11_S11_EEEEENS4_13SM90_TMA_LOADENS4_14ComposedLayoutINS4_7SwizzleILi2ELi4ELi3EEENS4_18smem_ptr_flag_bitsILi16EEENSV_INS5_IJSB_SI_EEENS5_IJSI_SC_EEEEEEEvNS4_8identityENS4_23SM90_TMA_LOAD_MULTICASTES1D_vS1E_EENS_8epilogue10collective6detail29Sm90TmaWarpSpecializedAdapterINS1I_15DefaultEpilogueISK_SL_SL_NS1H_6thread17LinearCombinationISK_Li1EffLNS1M_9ScaleType4KindE0ELNS_15FloatRoundStyleE2ESK_EENS1_15EpilogueDefaultEEEEEvvEEEEvNT_6ParamsE,@function
        .size           _ZN7cutlass13device_kernelINS_4gemm6kernel13GemmUniversalIN4cute5tupleIJiiiiEEENS1_10collective13CollectiveMmaINS1_34MainloopSm90TmaGmmaWarpSpecializedILi18ENS5_IJNS4_1CILi8EEENSA_ILi1EEESC_EEENS1_35KernelTmaWarpSpecializedCooperativeEEENS5_IJNSA_ILi128EEENSA_ILi64EEENSA_ILi32EEEEEENS_6half_tENS5_IJlSC_lEEESK_SL_NS4_8TiledMMAINS4_8MMA_AtomIJNS4_4SM904GMMA25MMA_64x64x16_F32F16F16_SSILNSP_5MajorE0ELSR_0ELNSP_7ScaleInE1ELSS_1EEEEEENS4_6LayoutINS5_IJNSA_ILi2EEESC_SC_EEENS5_IJSC_NSA_ILi0EEESY_EEEEENS5_IJNS4_10UnderscoreES11_S11_EEEEENS4_13SM90_TMA_LOADENS4_14ComposedLayoutINS4_7SwizzleILi2ELi4ELi3EEENS4_18smem_ptr_flag_bitsILi16EEENSV_INS5_IJSB_SI_EEENS5_IJSI_SC_EEEEEEEvNS4_8identityENS4_23SM90_TMA_LOAD_MULTICASTES1D_vS1E_EENS_8epilogue10collective6detail29Sm90TmaWarpSpecializedAdapterINS1I_15DefaultEpilogueISK_SL_SL_NS1H_6thread17LinearCombinationISK_Li1EffLNS1M_9ScaleType4KindE0ELNS_15FloatRoundStyleE2ESK_EENS1_15EpilogueDefaultEEEEEvvEEEEvNT_6ParamsE,(.L_x_164 - _ZN7cutlass13device_kernelINS_4gemm6kernel13GemmUniversalIN4cute5tupleIJiiiiEEENS1_10collective13CollectiveMmaINS1_34MainloopSm90TmaGmmaWarpSpecializedILi18ENS5_IJNS4_1CILi8EEENSA_ILi1EEESC_EEENS1_35KernelTmaWarpSpecializedCooperativeEEENS5_IJNSA_ILi128EEENSA_ILi64EEENSA_ILi32EEEEEENS_6half_tENS5_IJlSC_lEEESK_SL_NS4_8TiledMMAINS4_8MMA_AtomIJNS4_4SM904GMMA25MMA_64x64x16_F32F16F16_SSILNSP_5MajorE0ELSR_0ELNSP_7ScaleInE1ELSS_1EEEEEENS4_6LayoutINS5_IJNSA_ILi2EEESC_SC_EEENS5_IJSC_NSA_ILi0EEESY_EEEEENS5_IJNS4_10UnderscoreES11_S11_EEEEENS4_13SM90_TMA_LOADENS4_14ComposedLayoutINS4_7SwizzleILi2ELi4ELi3EEENS4_18smem_ptr_flag_bitsILi16EEENSV_INS5_IJSB_SI_EEENS5_IJSI_SC_EEEEEEEvNS4_8identityENS4_23SM90_TMA_LOAD_MULTICASTES1D_vS1E_EENS_8epilogue10collective6detail29Sm90TmaWarpSpecializedAdapterINS1I_15DefaultEpilogueISK_SL_SL_NS1H_6thread17LinearCombinationISK_Li1EffLNS1M_9ScaleType4KindE0ELNS_15FloatRoundStyleE2ESK_EENS1_15EpilogueDefaultEEEEEvvEEEEvNT_6ParamsE)
        .other          _ZN7cutlass13device_kernelINS_4gemm6kernel13GemmUniversalIN4cute5tupleIJiiiiEEENS1_10collective13CollectiveMmaINS1_34MainloopSm90TmaGmmaWarpSpecializedILi18ENS5_IJNS4_1CILi8EEENSA_ILi1EEESC_EEENS1_35KernelTmaWarpSpecializedCooperativeEEENS5_IJNSA_ILi128EEENSA_ILi64EEENSA_ILi32EEEEEENS_6half_tENS5_IJlSC_lEEESK_SL_NS4_8TiledMMAINS4_8MMA_AtomIJNS4_4SM904GMMA25MMA_64x64x16_F32F16F16_SSILNSP_5MajorE0ELSR_0ELNSP_7ScaleInE1ELSS_1EEEEEENS4_6LayoutINS5_IJNSA_ILi2EEESC_SC_EEENS5_IJSC_NSA_ILi0EEESY_EEEEENS5_IJNS4_10UnderscoreES11_S11_EEEEENS4_13SM90_TMA_LOADENS4_14ComposedLayoutINS4_7SwizzleILi2ELi4ELi3EEENS4_18smem_ptr_flag_bitsILi16EEENSV_INS5_IJSB_SI_EEENS5_IJSI_SC_EEEEEEEvNS4_8identityENS4_23SM90_TMA_LOAD_MULTICASTES1D_vS1E_EENS_8epilogue10collective6detail29Sm90TmaWarpSpecializedAdapterINS1I_15DefaultEpilogueISK_SL_SL_NS1H_6thread17LinearCombinationISK_Li1EffLNS1M_9ScaleType4KindE0ELNS_15FloatRoundStyleE2ESK_EENS1_15EpilogueDefaultEEEEEvvEEEEvNT_6ParamsE,@"STO_CUDA_ENTRY STV_DEFAULT"
_ZN7cutlass13device_kernelINS_4gemm6kernel13GemmUniversalIN4cute5tupleIJiiiiEEENS1_10collective13CollectiveMmaINS1_34MainloopSm90TmaGmmaWarpSpecializedILi18ENS5_IJNS4_1CILi8EEENSA_ILi1EEESC_EEENS1_35KernelTmaWarpSpecializedCooperativeEEENS5_IJNSA_ILi128EEENSA_ILi64EEENSA_ILi32EEEEEENS_6half_tENS5_IJlSC_lEEESK_SL_NS4_8TiledMMAINS4_8MMA_AtomIJNS4_4SM904GMMA25MMA_64x64x16_F32F16F16_SSILNSP_5MajorE0ELSR_0ELNSP_7ScaleInE1ELSS_1EEEEEENS4_6LayoutINS5_IJNSA_ILi2EEESC_SC_EEENS5_IJSC_NSA_ILi0EEESY_EEEEENS5_IJNS4_10UnderscoreES11_S11_EEEEENS4_13SM90_TMA_LOADENS4_14ComposedLayoutINS4_7SwizzleILi2ELi4ELi3EEENS4_18smem_ptr_flag_bitsILi16EEENSV_INS5_IJSB_SI_EEENS5_IJSI_SC_EEEEEEEvNS4_8identityENS4_23SM90_TMA_LOAD_MULTICASTES1D_vS1E_EENS_8epilogue10collective6detail29Sm90TmaWarpSpecializedAdapterINS1I_15DefaultEpilogueISK_SL_SL_NS1H_6thread17LinearCombinationISK_Li1EffLNS1M_9ScaleType4KindE0ELNS_15FloatRoundStyleE2ESK_EENS1_15EpilogueDefaultEEEEEvvEEEEvNT_6ParamsE:
[----:B------:R-:W0:Y:S01]  /*0000*/  LDC R1, c[0x0][0x28] ;  /* 0x00000a00ff017b82 */ /* 0x000e220000000800 */
[----:B------:R-:W1:Y:S01]  /*0010*/  S2R R18, SR_TID.X ;  /* 0x0000000000127919 */ /* 0x000e620000002100 */
[----:B------:R-:W-:Y:S01]  /*0020*/  ELECT P0, URZ, PT ;  /* 0x00000000003f782f */ /* 0x000fe20003800000 */
[----:B------:R-:W-:Y:S01]  /*0030*/  BSSY B0, `(.L_x_0) ;  /* 0x000000f000007945 */ /* 0x000fe20003800000 */
[--C-:B-1----:R-:W-:Y:S02]  /*0040*/  SHF.R.U32.HI R0, RZ, 0x5, R18.reuse ;  /* 0x00000005ff007819 */ /* 0x102fe40000011612 */
[----:B------:R-:W-:-:S03]  /*0050*/  SHF.R.U32.HI R3, RZ, 0x7, R18 ;  /* 0x00000007ff037819 */ /* 0x000fc60000011612 */
[----:B------:R-:W1:Y:S04]  /*0060*/  SHFL.IDX PT, R2, R0, RZ, 0x1f ;  /* 0x00001fff00027589 */ /* 0x000e6800000e0000 */
[----:B------:R2:W3:Y:S01]  /*0070*/  SHFL.IDX PT, R5, R3, RZ, 0x1f ;  /* 0x00001fff03057589 */ /* 0x0004e200000e0000 */
[----:B-1----:R-:W-:-:S13]  /*0080*/  ISETP.NE.OR P0, PT, R2, RZ, !P0 ;  /* 0x000000ff0200720c */ /* 0x002fda0004705670 */
[----:B0-23--:R-:W-:Y:S05]  /*0090*/  @P0 BRA `(.L_x_1) ;  /* 0x0000000000200947 */ /* 0x00dfea0003800000 */
[----:B------:R-:W-:Y:S02]  /*00a0*/  ULDC.64 UR4, c[0x0][0x198] ;  /* 0x0000660000047ab9 */ /* 0x000fe40000000a00 */
[----:B------:R-:W-:Y:S02]  /*00b0*/  UIADD3 UR6, UP0, UR4, 0xf0, URZ ;  /* 0x000000f004067890 */ /* 0x000fe4000ff1e03f */
[----:B------:R-:W-:Y:S02]  /*00c0*/  UIADD3 UR4, UP1, UR4, 0x1f0, URZ ;  /* 0x000001f004047890 */ /* 0x000fe4000ff3e03f */
[----:B------:R-:W-:Y:S02]  /*00d0*/  UIADD3.X UR7, URZ, UR5, URZ, UP0, !UPT ;  /* 0x000000053f077290 */ /* 0x000fe400087fe43f */
[----:B------:R-:W-:-:S07]  /*00e0*/  UIADD3.X UR5, URZ, UR5, URZ, UP1, !UPT ;  /* 0x000000053f057290 */ /* 0x000fce0008ffe43f */
[----:B------:R0:W-:Y:S02]  /*00f0*/  UTMACCTL.PF [UR6] ;  /* 0x00000000060079b9 */ /* 0x0001e40008040000 */
[----:B------:R0:W-:Y:S02]  /*0100*/  UTMACCTL.PF [UR4] ;  /* 0x00000000040079b9 */ /* 0x0001e40008040000 */
[----:B0-----:R-:W-:Y:S01]  /*0110*/  NOP ;  /* 0x0000000000007918 */ /* 0x001fe20000000000 */
.L_x_1:
[----:B------:R-:W-:Y:S05]  /*0120*/  BSYNC B0 ;  /* 0x0000000000007941 */ /* 0x000fea0003800000 */
.L_x_0:
[----:B------:R-:W0:Y:S01]  /*0130*/  SHFL.IDX PT, R3, R0, RZ, 0x1f ;  /* 0x00001fff00037589 */ /* 0x000e2200000e0000 */
[----:B------:R-:W-:-:S04]  /*0140*/  SHF.R.S32.HI R7, RZ, 0x1f, R18 ;  /* 0x0000001fff077819 */ /* 0x000fc80000011412 */
[----:B------:R-:W-:-:S04]  /*0150*/  LEA.HI R7, R7, R18, RZ, 0x7 ;  /* 0x0000001207077211 */ /* 0x000fc800078f38ff */
[----:B------:R-:W-:Y:S02]  /*0160*/  LOP3.LUT R7, R7, 0xffffff80, RZ, 0xc0, !PT ;  /* 0xffffff8007077812 */ /* 0x000fe400078ec0ff */
[----:B0-----:R-:W-:-:S13]  /*0170*/  ISETP.NE.AND P0, PT, R3, RZ, PT ;  /* 0x000000ff0300720c */ /* 0x001fda0003f05270 */
[----:B------:R-:W-:Y:S05]  /*0180*/  @P0 BRA `(.L_x_2) ;  /* 0x0000000000d40947 */ /* 0x000fea0003800000 */
[----:B------:R-:W-:Y:S01]  /*0190*/  ELECT P0, URZ, PT ;  /* 0x00000000003f782f */ /* 0x000fe20003800000 */
[----:B------:R-:W-:-:S12]  /*01a0*/  BSSY B0, `(.L_x_2) ;  /* 0x0000033000007945 */ /* 0x000fd80003800000 */
[----:B------:R-:W-:Y:S05]  /*01b0*/  @!P0 BRA `(.L_x_3) ;  /* 0x0000000000c48947 */ /* 0x000fea0003800000 */
[----:B------:R-:W0:Y:S01]  /*01c0*/  S2UR UR8, SR_CgaCtaId ;  /* 0x00000000000879c3 */ /* 0x000e220000008800 */
[----:B------:R-:W-:Y:S01]  /*01d0*/  UMOV UR4, 0x400 ;  /* 0x0000040000047882 */ /* 0x000fe20000000000 */
[----:B------:R-:W-:Y:S01]  /*01e0*/  UMOV UR5, 0x1 ;  /* 0x0000000100057882 */ /* 0x000fe20000000000 */
[----:B------:R-:W-:Y:S02]  /*01f0*/  UMOV UR6, 0x10 ;  /* 0x0000001000067882 */ /* 0x000fe40000000000 */
[----:B------:R-:W-:-:S04]  /*0200*/  UIADD3 UR6, -UR6, 0x100000, URZ ;  /* 0x0010000006067890 */ /* 0x000fc8000fffe13f */
[----:B------:R-:W-:Y:S02]  /*0210*/  USHF.L.U32 UR7, UR6, 0xb, URZ ;  /* 0x0000000b06077899 */ /* 0x000fe4000800063f */
[----:B------:R-:W-:Y:S02]  /*0220*/  USHF.L.U32 UR6, UR6, 0x1, URZ ;  /* 0x0000000106067899 */ /* 0x000fe4000800063f */
[----:B0-----:R-:W-:Y:S02]  /*0230*/  ULEA UR8, UR8, UR4, 0x18 ;  /* 0x0000000408087291 */ /* 0x001fe4000f8ec03f */
[----:B------:R-:W-:-:S04]  /*0240*/  UIADD3 UR4, -UR5, 0x100000, URZ ;  /* 0x0010000005047890 */ /* 0x000fc8000fffe13f */
[----:B------:R-:W-:Y:S02]  /*0250*/  USHF.L.U32 UR5, UR4, 0xb, URZ ;  /* 0x0000000b04057899 */ /* 0x000fe4000800063f */
[----:B------:R-:W-:Y:S01]  /*0260*/  USHF.L.U32 UR4, UR4, 0x1, URZ ;  /* 0x0000000104047899 */ /* 0x000fe2000800063f */
[----:B------:R-:W0:Y:S11]  /*0270*/  FENCE.VIEW.ASYNC.S ;  /* 0x00000000000073c6 */ /* 0x000e360000000000 */
[----:B0-----:R0:W1:Y:S01]  /*0280*/  SYNCS.EXCH.64 URZ, [UR8], UR4 ;  /* 0x00000004083f75b2 */ /* 0x0010620008000100 */
[----:B------:R0:W2:Y:S01]  /*0290*/  SYNCS.EXCH.64 URZ, [UR8+0x90], UR6 ;  /* 0x00009006083f75b2 */ /* 0x0000a20008000100 */
[----:B------:R0:W3:Y:S01]  /*02a0*/  SYNCS.EXCH.64 URZ, [UR8+0x8], UR4 ;  /* 0x00000804083f75b2 */ /* 0x0000e20008000100 */
[----:B------:R0:W4:Y:S01]  /*02b0*/  SYNCS.EXCH.64 URZ, [UR8+0x98], UR6 ;  /* 0x00009806083f75b2 */ /* 0x0001220008000100 */
[----:B------:R0:W0:Y:S01]  /*02c0*/  SYNCS.EXCH.64 URZ, [UR8+0x10], UR4 ;  /* 0x00001004083f75b2 */ /* 0x0000220008000100 */
        /* <DEDUP_REMOVED lines=31> */
[----:B-1234-:R-:W-:Y:S01]  /*04c0*/  NOP ;  /* 0x0000000000007918 */ /* 0x01efe20000000000 */
.L_x_3:
[----:B0-----:R-:W-:Y:S05]  /*04d0*/  BSYNC B0 ;  /* 0x0000000000007941 */ /* 0x001fea0003800000 */
.L_x_2:
[----:B------:R-:W0:Y:S01]  /*04e0*/  SHFL.IDX PT, R0, R0, RZ, 0x1f ;  /* 0x00001fff00007589 */ /* 0x000e2200000e0000 */
[----:B------:R-:W1:Y:S01]  /*04f0*/  S2UR UR8, SR_CTAID.X ;  /* 0x00000000000879c3 */ /* 0x000e620000002500 */
[----:B------:R-:W-:Y:S01]  /*0500*/  IMAD.IADD R6, R18, 0x1, -R7 ;  /* 0x0000000112067824 */ /* 0x000fe200078e0a07 */
[----:B------:R-:W-:Y:S01]  /*0510*/  SHF.R.S32.HI R10, RZ, 0x1f, R3 ;  /* 0x0000001fff0a7819 */ /* 0x000fe20000011403 */
[----:B------:R-:W2:Y:S01]  /*0520*/  S2R R4, SR_CTAID.Y ;  /* 0x0000000000047919 */ /* 0x000ea20000002600 */
[----:B------:R-:W-:Y:S01]  /*0530*/  ELECT P0, URZ, PT ;  /* 0x00000000003f782f */ /* 0x000fe20003800000 */
[----:B------:R-:W-:Y:S01]  /*0540*/  NOP ;  /* 0x0000000000007918 */ /* 0x000fe20000000000 */
[----:B------:R-:W-:Y:S01]  /*0550*/  SHF.R.S32.HI R7, RZ, 0x1f, R6 ;  /* 0x0000001fff077819 */ /* 0x000fe20000011406 */
[----:B------:R-:W-:Y:S01]  /*0560*/  ULDC UR4, c[0x0][0x150] ;  /* 0x0000540000047ab9 */ /* 0x000fe20000000800 */
[----:B------:R-:W-:Y:S01]  /*0570*/  LEA.HI R10, R10, R3, RZ, 0x2 ;  /* 0x000000030a0a7211 */ /* 0x000fe200078f10ff */
[----:B------:R-:W3:Y:S01]  /*0580*/  LDC R9, c[0x0][0x144] ;  /* 0x00005100ff097b82 */ /* 0x000ee20000000800 */
[----:B------:R-:W-:Y:S01]  /*0590*/  LEA.HI R7, R7, R6, RZ, 0x3 ;  /* 0x0000000607077211 */ /* 0x000fe200078f18ff */
[----:B------:R-:W-:Y:S01]  /*05a0*/  NOP ;  /* 0x0000000000007918 */ /* 0x000fe20000000000 */
[----:B------:R-:W-:Y:S01]  /*05b0*/  LOP3.LUT R10, R10, 0x3ffffffc, RZ, 0xc0, !PT ;  /* 0x3ffffffc0a0a7812 */ /* 0x000fe200078ec0ff */
[----:B------:R-:W-:Y:S01]  /*05c0*/  IMAD.MOV.U32 R23, RZ, RZ, 0x1 ;  /* 0x00000001ff177424 */ /* 0x000fe200078e00ff */
[----:B------:R-:W-:-:S02]  /*05d0*/  SHF.R.S32.HI R8, RZ, 0x3, R7 ;  /* 0x00000003ff087819 */ /* 0x000fc40000011407 */
[----:B------:R-:W-:Y:S01]  /*05e0*/  SHF.R.S32.HI R7, RZ, 0x1f, R7 ;  /* 0x0000001fff077819 */ /* 0x000fe20000011407 */
[----:B------:R-:W-:Y:S01]  /*05f0*/  IMAD.IADD R10, R3, 0x1, -R10 ;  /* 0x00000001030a7824 */ /* 0x000fe200078e0a0a */
[----:B------:R-:W4:Y:S01]  /*0600*/  LDC R12, c[0x0][0x140] ;  /* 0x00005000ff0c7b82 */ /* 0x000f220000000800 */
[----:B------:R-:W-:Y:S02]  /*0610*/  ISETP.NE.AND P3, PT, R5, RZ, PT ;  /* 0x000000ff0500720c */ /* 0x000fe40003f65270 */
[----:B------:R-:W-:Y:S02]  /*0620*/  LEA.HI R7, R7, R8, RZ, 0x2 ;  /* 0x0000000807077211 */ /* 0x000fe400078f10ff */
[----:B0-----:R-:W-:Y:S02]  /*0630*/  ISETP.NE.OR P0, PT, R0, RZ, !P0 ;  /* 0x000000ff0000720c */ /* 0x001fe40004705670 */
[----:B------:R-:W-:Y:S02]  /*0640*/  LOP3.LUT R7, R7, 0xfffffffc, RZ, 0xc0, !PT ;  /* 0xfffffffc07077812 */ /* 0x000fe400078ec0ff */
[----:B-1----:R-:W-:-:S03]  /*0650*/  I2FP.F32.U32 R0, UR8 ;  /* 0x0000000800007c45 */ /* 0x002fc60008201000 */
[----:B------:R-:W-:Y:S02]  /*0660*/  IMAD.IADD R7, R8, 0x1, -R7 ;  /* 0x0000000108077824 */ /* 0x000fe400078e0a07 */
[----:B------:R-:W-:Y:S01]  /*0670*/  FMUL R0, R0, UR4 ;  /* 0x0000000400007c20 */ /* 0x000fe20008400000 */
[----:B------:R-:W-:Y:S01]  /*0680*/  ULDC UR4, c[0x0][0x154] ;  /* 0x0000550000047ab9 */ /* 0x000fe20000000800 */
[----:B------:R-:W-:Y:S01]  /*0690*/  IMAD R7, R10, 0x4, R7 ;  /* 0x000000040a077824 */ /* 0x000fe200078e0207 */
[----:B--2---:R-:W-:Y:S01]  /*06a0*/  I2FP.F32.U32 R8, R4 ;  /* 0x0000000400087245 */ /* 0x004fe20000201000 */
[----:B------:R-:W-:Y:S01]  /*06b0*/  VOTEU.ALL UP0, P0 ;  /* 0x00000000003f7886 */ /* 0x000fe20000000000 */
[----:B------:R-:W-:Y:S01]  /*06c0*/  VOTEU.ALL UP1, P0 ;  /* 0x00000000003f7886 */ /* 0x000fe20000020000 */
[----:B------:R-:W0:Y:S01]  /*06d0*/  F2I.U32.TRUNC.NTZ R0, R0 ;  /* 0x0000000000007305 */ /* 0x000e22000020f000 */
[C---:B------:R-:W-:Y:S02]  /*06e0*/  IMAD.SHL.U32 R22, R7.reuse, 0x4, RZ ;  /* 0x0000000407167824 */ /* 0x040fe400078e00ff */
[----:B------:R-:W-:Y:S01]  /*06f0*/  FMUL R10, R8, UR4 ;  /* 0x00000004080a7c20 */ /* 0x000fe20008400000 */
[----:B------:R-:W1:Y:S01]  /*0700*/  @!UP0 S2UR UR7, SR_CgaCtaId ;  /* 0x00000000000789c3 */ /* 0x000e620000008800 */
[----:B------:R-:W-:Y:S01]  /*0710*/  UMOV UR4, 0x20 ;  /* 0x0000002000047882 */ /* 0x000fe20000000000 */
[----:B------:R-:W-:Y:S01]  /*0720*/  @!UP0 UMOV UR6, 0x400 ;  /* 0x0000040000068882 */ /* 0x000fe20000000000 */
[----:B------:R-:W-:Y:S01]  /*0730*/  LOP3.LUT R22, R7, 0xc, R22, 0x78, !PT ;  /* 0x0000000c07167812 */ /* 0x000fe200078e7816 */
[----:B------:R-:W-:-:S04]  /*0740*/  @!UP0 UIADD3 UR4, -UR4, 0x100000, URZ ;  /* 0x0010000004048890 */ /* 0x000fc8000fffe13f */
[----:B------:R-:W-:Y:S02]  /*0750*/  @!UP0 USHF.L.U32 UR5, UR4, 0xb, URZ ;  /* 0x0000000b04058899 */ /* 0x000fe4000800063f */
[----:B------:R-:W-:Y:S01]  /*0760*/  @!UP0 USHF.L.U32 UR4, UR4, 0x1, URZ ;  /* 0x0000000104048899 */ /* 0x000fe2000800063f */
[----:B------:R-:W2:Y:S01]  /*0770*/  F2I.U32.TRUNC.NTZ R10, R10 ;  /* 0x0000000a000a7305 */ /* 0x000ea2000020f000 */
[----:B----4-:R-:W-:Y:S02]  /*0780*/  ISETP.EQ.U32.AND P2, PT, R12, 0x1, PT ;  /* 0x000000010c00780c */ /* 0x010fe40003f42070 */
[----:B------:R-:W-:Y:S01]  /*0790*/  SHF.R.S32.HI R3, RZ, 0x1f, R22 ;  /* 0x0000001fff037819 */ /* 0x000fe20000011416 */
[----:B------:R-:W4:Y:S01]  /*07a0*/  LDC R7, c[0x0][0x148] ;  /* 0x00005200ff077b82 */ /* 0x000f220000000800 */
[----:B0-----:R-:W-:Y:S02]  /*07b0*/  IMAD.MOV R14, RZ, RZ, -R0 ;  /* 0x000000ffff0e7224 */ /* 0x001fe400078e0a00 */
[----:B------:R-:W-:-:S02]  /*07c0*/  LEA.HI R8, R3, R22, RZ, 0x3 ;  /* 0x0000001603087211 */ /* 0x000fc400078f18ff */
[----:B---3--:R-:W-:Y:S02]  /*07d0*/  IMAD R3, R9, R14, UR8 ;  /* 0x0000000809037e24 */ /* 0x008fe4000f8e020e */
[----:B------:R-:W-:Y:S02]  /*07e0*/  LOP3.LUT R11, R8, 0xfffffff8, RZ, 0xc0, !PT ;  /* 0xfffffff8080b7812 */ /* 0x000fe400078ec0ff */
[----:B------:R-:W-:Y:S01]  /*07f0*/  SHF.R.S32.HI R9, RZ, 0x1f, R2 ;  /* 0x0000001fff097819 */ /* 0x000fe20000011402 */
[----:B--2---:R-:W-:Y:S02]  /*0800*/  IMAD.MOV R24, RZ, RZ, -R10 ;  /* 0x000000ffff187224 */ /* 0x004fe400078e0a0a */
[----:B------:R-:W-:Y:S01]  /*0810*/  IMAD.IADD R0, R22, 0x1, -R11 ;  /* 0x0000000116007824 */ /* 0x000fe200078e0a0b */
[----:B------:R-:W-:Y:S01]  /*0820*/  LEA.HI R9, R9, R2, RZ, 0x2 ;  /* 0x0000000209097211 */ /* 0x000fe200078f10ff */
[----:B-1----:R-:W-:Y:S01]  /*0830*/  @!UP0 ULEA UR6, UR7, UR6, 0x18 ;  /* 0x0000000607068291 */ /* 0x002fe2000f8ec03f */
[----:B------:R-:W-:-:S02]  /*0840*/  VOTEU.ALL UP0, P0 ;  /* 0x00000000003f7886 */ /* 0x000fc40000000000 */
[----:B------:R-:W-:Y:S02]  /*0850*/  LOP3.LUT R9, R9, 0xfffffffc, RZ, 0xc0, !PT ;  /* 0xfffffffc09097812 */ /* 0x000fe400078ec0ff */
[----:B------:R-:W-:Y:S02]  /*0860*/  ISETP.NE.AND P4, PT, R0, R3, PT ;  /* 0x000000030000720c */ /* 0x000fe40003f85270 */
[----:B------:R-:W-:Y:S01]  /*0870*/  LOP3.LUT P0, RZ, R6, 0x7, RZ, 0xc0, !PT ;  /* 0x0000000706ff7812 */ /* 0x000fe2000780c0ff */
[----:B------:R-:W-:Y:S02]  /*0880*/  IMAD.IADD R0, R2, 0x1, -R9 ;  /* 0x0000000102007824 */ /* 0x000fe400078e0a09 */
[----:B----4-:R-:W-:Y:S01]  /*0890*/  IMAD R9, R7, R24, R4 ;  /* 0x0000001807097224 */ /* 0x010fe200078e0204 */
[----:B------:R-:W-:Y:S01]  /*08a0*/  ISETP.LT.U32.AND P0, PT, R22, 0x8, !P0 ;  /* 0x000000081600780c */ /* 0x000fe20004701070 */
[----:B------:R-:W-:Y:S01]  /*08b0*/  VIADD R6, R5, 0xffffffff ;  /* 0xffffffff05067836 */ /* 0x000fe20000000000 */
[----:B------:R-:W-:Y:S01]  /*08c0*/  ISETP.NE.AND P1, PT, R0, 0x3, PT ;  /* 0x000000030000780c */ /* 0x000fe20003f25270 */
[----:B------:R-:W0:Y:S02]  /*08d0*/  FENCE.VIEW.ASYNC.S ;  /* 0x00000000000073c6 */ /* 0x000e240000000000 */
[----:B0-----:R0:W1:Y:S01]  /*08e0*/  @!UP0 SYNCS.EXCH.64 URZ, [UR6+0x130], UR4 ;  /* 0x00013004063f85b2 */ /* 0x0010620008000100 */
[----:B------:R-:W-:-:S02]  /*08f0*/  SEL R2, RZ, 0x1, !P0 ;  /* 0x00000001ff027807 */ /* 0x000fc40004000000 */
[----:B------:R-:W-:Y:S02]  /*0900*/  ISETP.EQ.OR P1, PT, R0, RZ, !P1 ;  /* 0x000000ff0000720c */ /* 0x000fe40004f22670 */
[----:B------:R-:W-:Y:S02]  /*0910*/  @P4 SHF.R.S32.HI R8, RZ, 0x3, R8 ;  /* 0x00000003ff084819 */ /* 0x000fe40000011408 */
[----:B------:R-:W-:Y:S02]  /*0920*/  ISETP.EQ.AND P1, PT, R5, RZ, P1 ;  /* 0x000000ff0500720c */ /* 0x000fe40000f22270 */
[----:B------:R-:W-:Y:S02]  /*0930*/  @P4 ISETP.NE.AND P5, PT, R8, R9, PT ;  /* 0x000000090800420c */ /* 0x000fe40003fa5270 */
[----:B------:R-:W-:Y:S02]  /*0940*/  ISETP.GE.U32.AND P6, PT, R6, 0x2, PT ;  /* 0x000000020600780c */ /* 0x000fe40003fc6070 */
[----:B------:R-:W-:-:S02]  /*0950*/  @P4 SEL R23, RZ, 0x1, P5 ;  /* 0x00000001ff174807 */ /* 0x000fc40002800000 */
[----:B------:R-:W-:Y:S01]  /*0960*/  SEL R19, RZ, 0x1, !P1 ;  /* 0x00000001ff137807 */ /* 0x000fe20004800000 */
[----:B------:R0:W2:Y:S01]  /*0970*/  @!UP1 SYNCS.EXCH.64 URZ, [UR6+0x138], UR4 ;  /* 0x00013804063f95b2 */ /* 0x0000a20008000100 */
[----:B------:R-:W-:Y:S01]  /*0980*/  LOP3.LUT R23, R23, R2, RZ, 0xc0, !PT ;  /* 0x0000000217177212 */ /* 0x000fe200078ec0ff */
[----:B------:R-:W-:Y:S01]  /*0990*/  NOP ;  /* 0x0000000000007918 */ /* 0x000fe20000000000 */
[----:B------:R-:W-:Y:S01]  /*09a0*/  SEL R19, R19, 0x2, P6 ;  /* 0x0000000213137807 */ /* 0x000fe20003000000 */
[----:B------:R-:W-:Y:S06]  /*09b0*/  @!P2 BRA `(.L_x_4) ;  /* 0x000000000008a947 */ /* 0x000fec0003800000 */
[----:B-12---:R-:W-:Y:S01]  /*09c0*/  UCGABAR_ARV ;  /* 0x00000000000079c7 */ /* 0x006fe20008000000 */
[----:B------:R-:W-:Y:S05]  /*09d0*/  BRA `(.L_x_5) ;  /* 0x0000000000047947 */ /* 0x000fea0003800000 */
.L_x_4:
[----:B-12---:R-:W-:Y:S01]  /*09e0*/  NOP ;  /* 0x0000000000007918 */ /* 0x006fe20000000000 */
.L_x_5:
[----:B------:R-:W1:Y:S01]  /*09f0*/  LDC R2, c[0x0][0x65c] ;  /* 0x00019700ff027b82 */ /* 0x000e620000000800 */
[----:B------:R-:W-:Y:S02]  /*0a00*/  IMAD.U32 R8, RZ, RZ, UR8 ;  /* 0x00000008ff087e24 */ /* 0x000fe4000f8e00ff */
[----:B------:R-:W-:Y:S01]  /*0a10*/  IMAD.MOV.U32 R9, RZ, RZ, RZ ;  /* 0x000000ffff097224 */ /* 0x000fe200078e00ff */
[----:B-1----:R-:W-:-:S04]  /*0a20*/  ISETP.NE.AND P1, PT, R2, 0x1, PT ;  /* 0x000000010200780c */ /* 0x002fc80003f25270 */
[----:B------:R-:W-:-:S09]  /*0a30*/  P2R R5, PR, RZ, 0x2 ;  /* 0x00000002ff057803 */ /* 0x000fd20000000000 */
[----:B------:R-:W1:Y:S01]  /*0a40*/  @P1 LDC R17, c[0x0][0x10] ;  /* 0x00000400ff111b82 */ /* 0x000e620000000800 */
[----:B------:R-:W-:Y:S02]  /*0a50*/  @P1 IMAD.MOV.U32 R5, RZ, RZ, RZ ;  /* 0x000000ffff051224 */ /* 0x000fe400078e00ff */
[----:B------:R-:W-:-:S05]  /*0a60*/  @P1 IMAD.MOV.U32 R13, RZ, RZ, RZ ;  /* 0x000000ffff0d1224 */ /* 0x000fca00078e00ff */
[----:B------:R-:W2:Y:S01]  /*0a70*/  @!P1 LDC R11, c[0x0][0xc] ;  /* 0x00000300ff0b9b82 */ /* 0x000ea20000000800 */
[----:B-1----:R-:W-:-:S04]  /*0a80*/  @P1 IMAD.WIDE.U32 R16, R17, UR8, R4 ;  /* 0x0000000811101c25 */ /* 0x002fc8000f8e0004 */
[----:B------:R-:W-:Y:S02]  /*0a90*/  @P1 IMAD.IADD R17, R17, 0x1, R13 ;  /* 0x0000000111111824 */ /* 0x000fe400078e020d */
[----:B--2---:R-:W-:-:S04]  /*0aa0*/  @!P1 IMAD.WIDE.U32 R8, R4, R11, R8 ;  /* 0x0000000b04089225 */ /* 0x004fc800078e0008 */
[----:B------:R-:W-:Y:S02]  /*0ab0*/  @!P1 IMAD.MOV.U32 R16, RZ, RZ, R8 ;  /* 0x000000ffff109224 */ /* 0x000fe400078e0008 */
[----:B------:R-:W-:Y:S01]  /*0ac0*/  @!P1 IMAD.MOV.U32 R17, RZ, RZ, R9 ;  /* 0x000000ffff119224 */ /* 0x000fe200078e0009 */
[----:B------:R-:W-:Y:S06]  /*0ad0*/  @!P2 BRA `(.L_x_6) ;  /* 0x00000000000ca947 */ /* 0x000fec0003800000 */
[----:B------:R-:W-:Y:S01]  /*0ae0*/  UCGABAR_WAIT ;  /* 0x0000000000007dc7 */ /* 0x000fe20008000000 */
[----:B------:R-:W-:Y:S01]  /*0af0*/  CCTL.IVALL ;  /* 0x00000000ff00798f */ /* 0x000fe20002000000 */
[----:B------:R-:W-:Y:S05]  /*0b00*/  BRA `(.L_x_7) ;  /* 0x0000000000047947 */ /* 0x000fea0003800000 */
.L_x_6:
[----:B------:R-:W-:Y:S06]  /*0b10*/  BAR.SYNC.DEFER_BLOCKING 0x0 ;  /* 0x0000000000007b1d */ /* 0x000fec0000010000 */
.L_x_7:
[----:B------:R-:W-:Y:S05]  /*0b20*/  @!P3 BRA `(.L_x_8) ;  /* 0x0000003c009cb947 */ /* 0x000fea0003800000 */
[----:B------:R-:W-:-:S13]  /*0b30*/  ISETP.GT.U32.AND P0, PT, R6, 0x1, PT ;  /* 0x000000010600780c */ /* 0x000fda0003f04070 */
[----:B0-----:R-:W-:Y:S05]  /*0b40*/  @P0 EXIT ;  /* 0x000000000000094d */ /* 0x001fea0003800000 */
[----:B------:R-:W-:Y:S01]  /*0b50*/  ULDC.64 UR4, c[0x0][0x650] ;  /* 0x0001940000047ab9 */ /* 0x000fe20000000a00 */
[----:B------:R-:W-:Y:S01]  /*0b60*/  PRMT R0, RZ, 0x7610, R0 ;  /* 0x00007610ff007816 */ /* 0x000fe20000000000 */
[----:B------:R-:W-:Y:S01]  /*0b70*/  IMAD.MOV.U32 R60, RZ, RZ, -0x1 ;  /* 0xffffffffff3c7424 */ /* 0x000fe200078e00ff */
[----:B------:R-:W-:Y:S01]  /*0b80*/  ISETP.GE.U32.AND P0, PT, R16, UR4, PT ;  /* 0x0000000410007c0c */ /* 0x000fe2000bf06070 */
[----:B------:R-:W-:Y:S02]  /*0b90*/  IMAD.MOV.U32 R61, RZ, RZ, -0x1 ;  /* 0xffffffffff3d7424 */ /* 0x000fe400078e00ff */
[----:B------:R-:W-:Y:S01]  /*0ba0*/  IMAD.MOV.U32 R59, RZ, RZ, -0x1 ;  /* 0xffffffffff3b7424 */ /* 0x000fe200078e00ff */
[----:B------:R-:W-:-:S13]  /*0bb0*/  ISETP.GE.U32.AND.EX P0, PT, R17, UR5, PT, P0 ;  /* 0x0000000511007c0c */ /* 0x000fda000bf06100 */
[----:B------:R-:W-:Y:S05]  /*0bc0*/  @P0 BRA `(.L_x_9) ;  /* 0x0000000400280947 */ /* 0x000fea0003800000 */
[----:B------:R-:W0:Y:S01]  /*0bd0*/  LDC.64 R20, c[0x0][0x628] ;  /* 0x00018a00ff147b82 */ /* 0x000e220000000a00 */
[----:B------:R-:W-:Y:S02]  /*0be0*/  IMAD.MOV.U32 R8, RZ, RZ, R16 ;  /* 0x000000ffff087224 */ /* 0x000fe400078e0010 */
[----:B------:R-:W-:-:S05]  /*0bf0*/  IMAD.MOV.U32 R9, RZ, RZ, R17 ;  /* 0x000000ffff097224 */ /* 0x000fca00078e0011 */
[----:B------:R-:W1:Y:S08]  /*0c00*/  LDC R0, c[0x0][0x630] ;  /* 0x00018c00ff007b82 */ /* 0x000e700000000800 */
[----:B------:R-:W2:Y:S01]  /*0c10*/  LDC.64 R26, c[0x0][0x620] ;  /* 0x00018800ff1a7b82 */ /* 0x000ea20000000a00 */
[----:B0-----:R-:W-:-:S04]  /*0c20*/  ISETP.NE.U32.AND P0, PT, R20, RZ, PT ;  /* 0x000000ff1400720c */ /* 0x001fc80003f05070 */
[----:B------:R-:W-:-:S13]  /*0c30*/  ISETP.NE.AND.EX P0, PT, R21, RZ, PT, P0 ;  /* 0x000000ff1500720c */ /* 0x000fda0003f05300 */
[----:B-12---:R-:W-:Y:S05]  /*0c40*/  @!P0 BRA `(.L_x_10) ;  /* 0x0000000000288947 */ /* 0x006fea0003800000 */
[----:B------:R-:W0:Y:S02]  /*0c50*/  LDC R13, c[0x0][0x634] ;  /* 0x00018d00ff0d7b82 */ /* 0x000e240000000800 */
[----:B0-----:R-:W-:-:S05]  /*0c60*/  IADD3 R13, P0, R16, R13, RZ ;  /* 0x0000000d100d7210 */ /* 0x001fca0007f1e0ff */
[----:B------:R-:W-:-:S04]  /*0c70*/  IMAD.X R15, RZ, RZ, R17, P0 ;  /* 0x000000ffff0f7224 */ /* 0x000fc800000e0611 */
[----:B------:R-:W-:-:S04]  /*0c80*/  IMAD.WIDE.U32 R8, R15, R20, RZ ;  /* 0x000000140f087225 */ /* 0x000fc800078e00ff */
[----:B------:R-:W-:-:S04]  /*0c90*/  IMAD.WIDE.U32 R10, P0, R13, R21, R8 ;  /* 0x000000150d0a7225 */ /* 0x000fc80007800008 */
[----:B------:R-:W-:-:S04]  /*0ca0*/  IMAD.WIDE.U32 R8, R13, R20, RZ ;  /* 0x000000140d087225 */ /* 0x000fc800078e00ff */
[----:B------:R-:W-:Y:S01]  /*0cb0*/  IMAD.X R13, RZ, RZ, RZ, P0 ;  /* 0x000000ffff0d7224 */ /* 0x000fe200000e06ff */
[----:B------:R-:W-:Y:S01]  /*0cc0*/  IADD3 RZ, P0, R9, R10, RZ ;  /* 0x0000000a09ff7210 */ /* 0x000fe20007f1e0ff */
[----:B------:R-:W-:-:S04]  /*0cd0*/  IMAD.MOV.U32 R12, RZ, RZ, R11 ;  /* 0x000000ffff0c7224 */ /* 0x000fc800078e000b */
[----:B------:R-:W-:-:S08]  /*0ce0*/  IMAD.WIDE.U32.X R8, R15, R21, R12, P0 ;  /* 0x000000150f087225 */ /* 0x000fd000000e040c */
.L_x_10:
[----:B------:R-:W0:Y:S01]  /*0cf0*/  LDC.64 R20, c[0x0][0x640] ;  /* 0x00019000ff147b82 */ /* 0x000e220000000a00 */
[--C-:B------:R-:W-:Y:S01]  /*0d00*/  SHF.R.U64 R59, R8, R0, R9.reuse ;  /* 0x00000000083b7219 */ /* 0x100fe20000001209 */
[----:B------:R-:W-:Y:S01]  /*0d10*/  IMAD R28, R7, R24, R4 ;  /* 0x00000018071c7224 */ /* 0x000fe200078e0204 */
[----:B------:R-:W-:Y:S01]  /*0d20*/  SHF.R.U32.HI R0, RZ, R0, R9 ;  /* 0x00000000ff007219 */ /* 0x000fe20000011609 */
[----:B------:R-:W-:Y:S01]  /*0d30*/  IMAD.MOV.U32 R25, RZ, RZ, 0x1 ;  /* 0x00000001ff197424 */ /* 0x000fe200078e00ff */
[----:B------:R-:W-:-:S03]  /*0d40*/  IADD3 R5, P0, RZ, -R59, RZ ;  /* 0x8000003bff057210 */ /* 0x000fc60007f1e0ff */
[----:B------:R-:W1:Y:S02]  /*0d50*/  LDC R6, c[0x0][0x618] ;  /* 0x00018600ff067b82 */ /* 0x000e640000000800 */
[----:B------:R-:W-:-:S04]  /*0d60*/  IMAD.X R9, RZ, RZ, ~R0, P0 ;  /* 0x000000ffff097224 */ /* 0x000fc800000e0e00 */
[-C--:B------:R-:W-:Y:S02]  /*0d70*/  IMAD R0, R9, R26.reuse, RZ ;  /* 0x0000001a09007224 */ /* 0x080fe400078e02ff */
[----:B------:R-:W2:Y:S01]  /*0d80*/  LDC R11, c[0x0][0x608] ;  /* 0x00018200ff0b7b82 */ /* 0x000ea20000000800 */
[----:B------:R-:W-:-:S04]  /*0d90*/  IMAD.WIDE.U32 R8, R5, R26, R16 ;  /* 0x0000001a05087225 */ /* 0x000fc800078e0010 */
[----:B------:R-:W-:-:S03]  /*0da0*/  IMAD R5, R5, R27, R0 ;  /* 0x0000001b05057224 */ /* 0x000fc600078e0200 */
[----:B------:R-:W3:Y:S01]  /*0db0*/  LDC R12, c[0x0][0x658] ;  /* 0x00019600ff0c7b82 */ /* 0x000ee20000000800 */
[----:B0-----:R-:W-:Y:S01]  /*0dc0*/  ISETP.NE.U32.AND P0, PT, R20, RZ, PT ;  /* 0x000000ff1400720c */ /* 0x001fe20003f05070 */
[----:B------:R-:W-:Y:S02]  /*0dd0*/  IMAD.IADD R5, R9, 0x1, R5 ;  /* 0x0000000109057824 */ /* 0x000fe400078e0205 */
[----:B------:R-:W-:Y:S01]  /*0de0*/  IMAD.MOV.U32 R9, RZ, RZ, -0x1 ;  /* 0xffffffffff097424 */ /* 0x000fe200078e00ff */
[----:B------:R-:W-:-:S03]  /*0df0*/  ISETP.NE.AND.EX P0, PT, R21, RZ, PT, P0 ;  /* 0x000000ff1500720c */ /* 0x000fc60003f05300 */
[----:B------:R-:W0:Y:S01]  /*0e00*/  LDC R15, c[0x0][0x600] ;  /* 0x00018000ff0f7b82 */ /* 0x000e220000000800 */
[-CC-:B-1----:R-:W-:Y:S02]  /*0e10*/  SHF.R.U64 R13, R8, R6.reuse, R5.reuse ;  /* 0x00000006080d7219 */ /* 0x182fe40000001205 */
[----:B------:R-:W-:-:S05]  /*0e20*/  SHF.R.U32.HI R0, RZ, R6, R5 ;  /* 0x00000006ff007219 */ /* 0x000fca0000011605 */
[----:B------:R-:W1:Y:S01]  /*0e30*/  LDC R14, c[0x0][0x648] ;  /* 0x00019200ff0e7b82 */ /* 0x000e620000000800 */
[-CC-:B--2---:R-:W-:Y:S02]  /*0e40*/  SHF.R.U64 R29, R13, R11.reuse, R0.reuse ;  /* 0x0000000b0d1d7219 */ /* 0x184fe40000001200 */
[----:B------:R-:W-:-:S05]  /*0e50*/  SHF.R.U32.HI R5, RZ, R11, R0 ;  /* 0x0000000bff057219 */ /* 0x000fca0000011600 */
[----:B------:R-:W2:Y:S01]  /*0e60*/  LDC R26, c[0x0][0x638] ;  /* 0x00018e00ff1a7b82 */ /* 0x000ea20000000800 */
[-CC-:B---3--:R-:W-:Y:S02]  /*0e70*/  SHF.R.U64 R24, R29, R12.reuse, R5.reuse ;  /* 0x0000000c1d187219 */ /* 0x188fe40000001205 */
[-C--:B------:R-:W-:Y:S02]  /*0e80*/  SHF.L.U32 R0, R9, R12.reuse, RZ ;  /* 0x0000000c09007219 */ /* 0x080fe400000006ff */
[----:B------:R-:W-:Y:S01]  /*0e90*/  SHF.R.U32.HI R5, RZ, R12, R5 ;  /* 0x0000000cff057219 */ /* 0x000fe20000011605 */
[----:B------:R-:W-:Y:S01]  /*0ea0*/  IMAD.MOV.U32 R4, RZ, RZ, R24 ;  /* 0x000000ffff047224 */ /* 0x000fe200078e0018 */
[----:B------:R-:W-:Y:S01]  /*0eb0*/  LOP3.LUT R10, RZ, R0, RZ, 0x33, !PT ;  /* 0x00000000ff0a7212 */ /* 0x000fe200078e33ff */
[----:B------:R-:W3:Y:S01]  /*0ec0*/  LDC R27, c[0x0][0x610] ;  /* 0x00018400ff1b7b82 */ /* 0x000ee20000000800 */
[----:B------:R-:W-:Y:S05]  /*0ed0*/  @!P0 BRA `(.L_x_11) ;  /* 0x0000000000288947 */ /* 0x000fea0003800000 */
[----:B------:R-:W4:Y:S02]  /*0ee0*/  LDC R9, c[0x0][0x64c] ;  /* 0x00019300ff097b82 */ /* 0x000f240000000800 */
[----:B----4-:R-:W-:-:S05]  /*0ef0*/  IADD3 R9, P0, R24, R9, RZ ;  /* 0x0000000918097210 */ /* 0x010fca0007f1e0ff */
        /* <DEDUP_REMOVED lines=8> */
.L_x_11:
[----:B-1----:R-:W-:Y:S01]  /*0f80*/  SHF.R.U64 R4, R4, R14, R5 ;  /* 0x0000000e04047219 */ /* 0x002fe20000001205 */
[----:B0-----:R-:W-:Y:S01]  /*0f90*/  VIADD R6, R15, 0xffffffff ;  /* 0xffffffff0f067836 */ /* 0x001fe20000000000 */
[----:B------:R-:W-:Y:S02]  /*0fa0*/  SHF.L.U32 R0, R25, R12, RZ ;  /* 0x0000000c19007219 */ /* 0x000fe400000006ff */
[----:B------:R-:W-:Y:S01]  /*0fb0*/  LOP3.LUT R5, R29, R10, RZ, 0xc0, !PT ;  /* 0x0000000a1d057212 */ /* 0x000fe200078ec0ff */
[----:B------:R-:W-:Y:S01]  /*0fc0*/  IMAD.MOV R7, RZ, RZ, -R4 ;  /* 0x000000ffff077224 */ /* 0x000fe200078e0a04 */
[----:B------:R-:W-:Y:S02]  /*0fd0*/  SEL R3, R3, R28, !P1 ;  /* 0x0000001c03037207 */ /* 0x000fe40004800000 */
[----:B------:R-:W-:Y:S01]  /*0fe0*/  LOP3.LUT R6, R13, R6, RZ, 0xc0, !PT ;  /* 0x000000060d067212 */ /* 0x000fe200078ec0ff */
[----:B------:R-:W-:Y:S02]  /*0ff0*/  IMAD R4, R0, R4, R5 ;  /* 0x0000000400047224 */ /* 0x000fe400078e0205 */
[----:B--2---:R-:W-:-:S02]  /*1000*/  IMAD R0, R7, R26, R24 ;  /* 0x0000001a07007224 */ /* 0x004fc400078e0218 */
[----:B---3--:R-:W-:Y:S02]  /*1010*/  IMAD R3, R4, R27, R3 ;  /* 0x0000001b04037224 */ /* 0x008fe400078e0203 */
[----:B------:R-:W-:Y:S02]  /*1020*/  IMAD R60, R0, R15, R6 ;  /* 0x0000000f003c7224 */ /* 0x000fe400078e0206 */
[----:B------:R-:W-:-:S03]  /*1030*/  IMAD.MOV.U32 R4, RZ, RZ, 0x1 ;  /* 0x00000001ff047424 */ /* 0x000fc600078e00ff */
[----:B------:R-:W-:Y:S02]  /*1040*/  SEL R61, R60, R3, !P1 ;  /* 0x000000033c3d7207 */ /* 0x000fe40004800000 */
[----:B------:R-:W-:Y:S02]  /*1050*/  PRMT R0, R4, 0x7610, R0 ;  /* 0x0000761004007816 */ /* 0x000fe40000000000 */
[----:B------:R-:W-:-:S07]  /*1060*/  SEL R60, R3, R60, !P1 ;  /* 0x0000003c033c7207 */ /* 0x000fce0004800000 */
.L_x_9:
[----:B------:R-:W-:-:S08]  /*1070*/  NOP ;  /* 0x0000000000007918 */ /* 0x000fd00000000000 */
[----:B------:R-:W0:Y:S02]  /*1080*/  USETMAXREG.TRY_ALLOC.CTAPOOL UP0, 0xe8 ;  /* 0x000000e8000079c8 */ /* 0x000e240008000600 */
[----:B0-----:R-:W-:-:S13]  /*1090*/  PLOP3.LUT P0, PT, PT, PT, UP0, 0x80, 0x0 ;  /* 0x000000000000781c */ /* 0x001fda0003f0f008 */
[----:B------:R-:W-:Y:S05]  /*10a0*/  @!P0 BRA `(.L_x_9) ;  /* 0xfffffffc00f08947 */ /* 0x000fea000383ffff */
[----:B------:R-:W-:Y:S01]  /*10b0*/  ULDC.64 UR4, c[0x0][0x598] ;  /* 0x0001660000047ab9 */ /* 0x000fe20000000a00 */
[----:B------:R-:W-:Y:S01]  /*10c0*/  ULDC.64 UR36, c[0x0][0x208] ;  /* 0x0000820000247ab9 */ /* 0x000fe20000000a00 */
[----:B------:R-:W-:-:S04]  /*10d0*/  ISETP.NE.U32.AND P0, PT, RZ, UR4, PT ;  /* 0x00000004ff007c0c */ /* 0x000fc8000bf05070 */
[----:B------:R-:W-:-:S13]  /*10e0*/  ISETP.NE.AND.EX P0, PT, RZ, UR5, PT, P0 ;  /* 0x00000005ff007c0c */ /* 0x000fda000bf05300 */
[----:B------:R-:W-:Y:S05]  /*10f0*/  @!P0 BRA `(.L_x_12) ;  /* 0x00000000001c8947 */ /* 0x000fea0003800000 */
[----:B------:R-:W0:Y:S02]  /*1100*/  LDC.64 R4, c[0x0][0x598] ;  /* 0x00016600ff047b82 */ /* 0x000e240000000a00 */
[----:B0-----:R-:W2:Y:S02]  /*1110*/  LDG.E.64 R4, desc[UR36][R4.64] ;  /* 0x0000002404047981 */ /* 0x001ea4000c1e1b00 */
[----:B--2---:R-:W-:-:S04]  /*1120*/  ISETP.NE.U32.AND P0, PT, R4, RZ, PT ;  /* 0x000000ff0400720c */ /* 0x004fc80003f05070 */
[----:B------:R-:W-:-:S13]  /*1130*/  ISETP.NE.AND.EX P0, PT, R5, RZ, PT, P0 ;  /* 0x000000ff0500720c */ /* 0x000fda0003f05300 */
[----:B------:R-:W-:Y:S05]  /*1140*/  @!P0 BRA `(.L_x_12) ;  /* 0x0000000000088947 */ /* 0x000fea0003800000 */
[----:B------:R0:W5:Y:S01]  /*1150*/  LD.E R56, desc[UR36][R4.64] ;  /* 0x0000002404387980 */ /* 0x000162000c101900 */
[----:B------:R-:W-:Y:S05]  /*1160*/  BRA `(.L_x_13) ;  /* 0x0000000000247947 */ /* 0x000fea0003800000 */
.L_x_12:
[----:B------:R-:W-:Y:S02]  /*1170*/  ULDC.64 UR4, c[0x0][0x588] ;  /* 0x0001620000047ab9 */ /* 0x000fe40000000a00 */
[----:B------:R-:W-:-:S04]  /*1180*/  ISETP.NE.U32.AND P0, PT, RZ, UR4, PT ;  /* 0x00000004ff007c0c */ /* 0x000fc8000bf05070 */
[----:B------:R-:W-:-:S13]  /*1190*/  ISETP.NE.AND.EX P0, PT, RZ, UR5, PT, P0 ;  /* 0x00000005ff007c0c */ /* 0x000fda000bf05300 */
[----:B------:R-:W-:Y:S05]  /*11a0*/  @!P0 BRA `(.L_x_14) ;  /* 0x00000000000c8947 */ /* 0x000fea0003800000 */
[----:B------:R-:W0:Y:S02]  /*11b0*/  LDC.64 R56, c[0x0][0x588] ;  /* 0x00016200ff387b82 */ /* 0x000e240000000a00 */
[----:B0-----:R1:W5:Y:S01]  /*11c0*/  LDG.E R56, desc[UR36][R56.64] ;  /* 0x0000002438387981 */ /* 0x001362000c1e1900 */
[----:B------:R-:W-:Y:S05]  /*11d0*/  BRA `(.L_x_13) ;  /* 0x0000000000087947 */ /* 0x000fea0003800000 */
.L_x_14:
[----:B------:R-:W-:Y:S02]  /*11e0*/  ULDC UR4, c[0x0][0x580] ;  /* 0x0001600000047ab9 */ /* 0x000fe40000000800 */
[----:B------:R-:W-:-:S07]  /*11f0*/  IMAD.U32 R56, RZ, RZ, UR4 ;  /* 0x00000004ff387e24 */ /* 0x000fce000f8e00ff */
.L_x_13:
[----:B------:R-:W-:Y:S02]  /*1200*/  ULDC.64 UR4, c[0x0][0x5a0] ;  /* 0x0001680000047ab9 */ /* 0x000fe40000000a00 */
[----:B------:R-:W-:-:S04]  /*1210*/  ISETP.NE.U32.AND P0, PT, RZ, UR4, PT ;  /* 0x00000004ff007c0c */ /* 0x000fc8000bf05070 */
[----:B------:R-:W-:-:S13]  /*1220*/  ISETP.NE.AND.EX P0, PT, RZ, UR5, PT, P0 ;  /* 0x00000005ff007c0c */ /* 0x000fda000bf05300 */
[----:B------:R-:W-:Y:S05]  /*1230*/  @!P0 BRA `(.L_x_15) ;  /* 0x00000000001c8947 */ /* 0x000fea0003800000 */
[----:B0-----:R-:W0:Y:S02]  /*1240*/  LDC.64 R4, c[0x0][0x5a0] ;  /* 0x00016800ff047b82 */ /* 0x001e240000000a00 */
[----:B0-----:R-:W2:Y:S02]  /*1250*/  LDG.E.64 R4, desc[UR36][R4.64] ;  /* 0x0000002404047981 */ /* 0x001ea4000c1e1b00 */
[----:B--2---:R-:W-:-:S04]  /*1260*/  ISETP.NE.U32.AND P0, PT, R4, RZ, PT ;  /* 0x000000ff0400720c */ /* 0x004fc80003f05070 */
[----:B------:R-:W-:-:S13]  /*1270*/  ISETP.NE.AND.EX P0, PT, R5, RZ, PT, P0 ;  /* 0x000000ff0500720c */ /* 0x000fda0003f05300 */
[----:B------:R-:W-:Y:S05]  /*1280*/  @!P0 BRA `(.L_x_15) ;  /* 0x0000000000088947 */ /* 0x000fea0003800000 */
[----:B-1----:R0:W5:Y:S01]  /*1290*/  LD.E R57, desc[UR36][R4.64] ;  /* 0x0000002404397980 */ /* 0x002162000c101900 */
[----:B------:R-:W-:Y:S05]  /*12a0*/  BRA `(.L_x_16) ;  /* 0x0000000000247947 */ /* 0x000fea0003800000 */
.L_x_15:
[----:B------:R-:W-:Y:S02]  /*12b0*/  ULDC.64 UR4, c[0x0][0x590] ;  /* 0x0001640000047ab9 */ /* 0x000fe40000000a00 */
[----:B------:R-:W-:-:S04]  /*12c0*/  ISETP.NE.U32.AND P0, PT, RZ, UR4, PT ;  /* 0x00000004ff007c0c */ /* 0x000fc8000bf05070 */
[----:B------:R-:W-:-:S13]  /*12d0*/  ISETP.NE.AND.EX P0, PT, RZ, UR5, PT, P0 ;  /* 0x00000005ff007c0c */ /* 0x000fda000bf05300 */
[----:B------:R-:W-:Y:S05]  /*12e0*/  @!P0 BRA `(.L_x_17) ;  /* 0x00000000000c8947 */ /* 0x000fea0003800000 */
[----:B0-----:R-:W1:Y:S02]  /*12f0*/  LDC.64 R4, c[0x0][0x590] ;  /* 0x00016400ff047b82 */ /* 0x001e640000000a00 */
[----:B-1----:R1:W5:Y:S01]  /*1300*/  LDG.E R57, desc[UR36][R4.64] ;  /* 0x0000002404397981 */ /* 0x002362000c1e1900 */
[----:B------:R-:W-:Y:S05]  /*1310*/  BRA `(.L_x_16) ;  /* 0x0000000000087947 */ /* 0x000fea0003800000 */
.L_x_17:
[----:B------:R-:W-:Y:S02]  /*1320*/  ULDC UR4, c[0x0][0x584] ;  /* 0x0001610000047ab9 */ /* 0x000fe40000000800 */
[----:B-1----:R-:W-:-:S07]  /*1330*/  IMAD.U32 R57, RZ, RZ, UR4 ;  /* 0x00000004ff397e24 */ /* 0x002fce000f8e00ff */
.L_x_16:
[----:B------:R-:W-:-:S13]  /*1340*/  LOP3.LUT P0, RZ, R0, 0xff, RZ, 0xc0, !PT ;  /* 0x000000ff00ff7812 */ /* 0x000fda000780c0ff */
[----:B------:R-:W-:Y:S05]  /*1350*/  @!P0 EXIT ;  /* 0x000000000000894d */ /* 0x000fea0003800000 */
[----:B------:R-:W-:Y:S01]  /*1360*/  ULDC UR4, c[0x0][0x28c] ;  /* 0x0000a30000047ab9 */ /* 0x000fe20000000800 */
[----:B------:R-:W-:Y:S01]  /*1370*/  LOP3.LUT R58, R19, 0x1, RZ, 0xfc, !PT ;  /* 0x00000001133a7812 */ /* 0x000fe200078efcff */
[----:B------:R-:W-:Y:S01]  /*1380*/  UIADD3 UR4, UR4, 0x1f, URZ ;  /* 0x0000001f04047890 */ /* 0x000fe2000fffe03f */
[----:B------:R-:W-:Y:S01]  /*1390*/  UMOV UR38, URZ ;  /* 0x0000003f00267c82 */ /* 0x000fe20008000000 */
[----:B------:R-:W-:Y:S02]  /*13a0*/  UMOV UR39, URZ ;  /* 0x0000003f00277c82 */ /* 0x000fe40008000000 */
[----:B------:R-:W-:-:S04]  /*13b0*/  USHF.R.S32.HI UR5, URZ, 0x1f, UR4 ;  /* 0x0000001f3f057899 */ /* 0x000fc80008011404 */
[----:B------:R-:W-:-:S04]  /*13c0*/  ULEA.HI UR5, UR5, UR4, URZ, 0x5 ;  /* 0x0000000405057291 */ /* 0x000fc8000f8f283f */
[----:B------:R-:W-:-:S12]  /*13d0*/  USHF.R.S32.HI UR40, URZ, 0x5, UR5 ;  /* 0x000000053f287899 */ /* 0x000fd80008011405 */
.L_x_101:
[----:B------:R-:W-:Y:S01]  /*13e0*/  LOP3.LUT R0, R18, 0x80, RZ, 0xc0, !PT ;  /* 0x0000008012007812 */ /* 0x000fe200078ec0ff */
[----:B--2---:R-:W2:Y:S01]  /*13f0*/  S2UR UR7, SR_CgaCtaId ;  /* 0x00000000000779c3 */ /* 0x004ea20000008800 */
[----:B------:R-:W-:Y:S02]  /*1400*/  UMOV UR6, 0x400 ;  /* 0x0000040000067882 */ /* 0x000fe40000000000 */
[----:B------:R-:W-:-:S06]  /*1410*/  SHF.R.U32.HI R0, RZ, 0x7, R0 ;  /* 0x00000007ff007819 */ /* 0x000fcc0000011600 */
[----:B---3--:R-:W3:Y:S01]  /*1420*/  SHFL.IDX PT, R0, R0, RZ, 0x1f ;  /* 0x00001fff00007589 */ /* 0x008ee200000e0000 */
[----:B--2---:R-:W-:Y:S01]  /*1430*/  ULEA UR6, UR7, UR6, 0x18 ;  /* 0x0000000607067291 */ /* 0x004fe2000f8ec03f */
[----:B---3--:R-:W-:-:S13]  /*1440*/  R2UR UR4, R0 ;  /* 0x00000000000472ca */ /* 0x008fda00000e0000 */
[----:B------:R-:W-:-:S04]  /*1450*/  ULEA.HI UR5, UR4, UR4, URZ, 0x1 ;  /* 0x0000000404057291 */ /* 0x000fc8000f8f083f */
[----:B------:R-:W-:-:S04]  /*1460*/  ULOP3.LUT UR5, UR5, 0xffffe, URZ, 0xc0, !UPT ;  /* 0x000ffffe05057892 */ /* 0x000fc8000f8ec03f */
[----:B------:R-:W-:-:S03]  /*1470*/  UIADD3 UR5, UR4, -UR5, URZ ;  /* 0x8000000504057290 */ /* 0x000fc6000fffe03f */
[----:B------:R-:W-:Y:S01]  /*1480*/  ULDC UR4, c[0x0][0x28c] ;  /* 0x0000a30000047ab9 */ /* 0x000fe20000000800 */
[----:B------:R-:W-:Y:S01]  /*1490*/  ULEA UR5, UR5, UR6, 0xc ;  /* 0x0000000605057291 */ /* 0x000fe2000f8e603f */
[----:B------:R-:W-:-:S03]  /*14a0*/  ISETP.LT.AND P0, PT, RZ, UR4, PT ;  /* 0x00000004ff007c0c */ /* 0x000fc6000bf01270 */
[----:B------:R-:W-:-:S04]  /*14b0*/  UIADD3 UR5, UR5, 0x200, URZ ;  /* 0x0000020005057890 */ /* 0x000fc8000fffe03f */
[----:B------:R-:W-:-:S04]  /*14c0*/  USHF.R.U32.HI UR5, URZ, 0x4, UR5 ;  /* 0x000000043f057899 */ /* 0x000fc80008011605 */
[----:B------:R-:W-:Y:S02]  /*14d0*/  ULOP3.LUT UR41, UR5, 0x3fff, URZ, 0xc0, !UPT ;  /* 0x00003fff05297892 */ /* 0x000fe4000f8ec03f */
[----:B01---5:R-:W-:Y:S10]  /*14e0*/  @P0 BRA `(.L_x_18) ;  /* 0x0000000000400947 */ /* 0x023ff40003800000 */
[----:B------:R-:W-:Y:S01]  /*14f0*/  MOV R0, 0x0 ;  /* 0x0000000000007802 */ /* 0x000fe20000000f00 */
[----:B------:R-:W-:Y:S01]  /*1500*/  ULDC.64 UR4, c[0x4][0x68] ;  /* 0x01001a0000047ab9 */ /* 0x000fe20000000a00 */
[----:B------:R-:W-:Y:S01]  /*1510*/  ULDC.64 UR6, c[0x4][0x8] ;  /* 0x0100020000067ab9 */ /* 0x000fe20000000a00 */
[----:B01----:R-:W-:Y:S01]  /*1520*/  IMAD.U32 R4, RZ, RZ, UR4 ;  /* 0x00000004ff047e24 */ /* 0x003fe2000f8e00ff */
[----:B------:R0:W1:Y:S01]  /*1530*/  LDC.64 R14, c[0x4][R0] ;  /* 0x01000000000e7b82 */ /* 0x0000620000000a00 */
[----:B------:R-:W-:Y:S01]  /*1540*/  IMAD.U32 R5, RZ, RZ, UR5 ;  /* 0x00000005ff057e24 */ /* 0x000fe2000f8e00ff */
[----:B------:R-:W-:Y:S01]  /*1550*/  ULDC.64 UR4, c[0x4][0x70] ;  /* 0x01001c0000047ab9 */ /* 0x000fe20000000a00 */
[----:B------:R-:W-:Y:S02]  /*1560*/  IMAD.U32 R10, RZ, RZ, UR6 ;  /* 0x00000006ff0a7e24 */ /* 0x000fe4000f8e00ff */
[----:B------:R-:W-:Y:S02]  /*1570*/  IMAD.U32 R6, RZ, RZ, UR4 ;  /* 0x00000004ff067e24 */ /* 0x000fe4000f8e00ff */
[----:B------:R-:W-:-:S02]  /*1580*/  IMAD.U32 R7, RZ, RZ, UR5 ;  /* 0x00000005ff077e24 */ /* 0x000fc4000f8e00ff */
[----:B------:R-:W-:Y:S02]  /*1590*/  IMAD.U32 R11, RZ, RZ, UR7 ;  /* 0x00000007ff0b7e24 */ /* 0x000fe4000f8e00ff */
[----:B------:R-:W-:Y:S02]  /*15a0*/  IMAD.MOV.U32 R8, RZ, RZ, 0x1e1 ;  /* 0x000001e1ff087424 */ /* 0x000fe400078e00ff */
[----:B------:R-:W-:Y:S02]  /*15b0*/  IMAD.MOV.U32 R12, RZ, RZ, 0x1 ;  /* 0x00000001ff0c7424 */ /* 0x000fe400078e00ff */
[----:B0-----:R-:W-:-:S07]  /*15c0*/  IMAD.MOV.U32 R13, RZ, RZ, RZ ;  /* 0x000000ffff0d7224 */ /* 0x001fce00078e00ff */
[----:B------:R-:W-:-:S07]  /*15d0*/  LEPC R20, `(.L_x_18) ;  /* 0x000000001014794e */ /* 0x000fce0000000000 */
[----:B-1---5:R-:W-:Y:S05]  /*15e0*/  CALL.ABS.NOINC R14 ;  /* 0x000000000e007343 */ /* 0x022fea0003c00000 */
.L_x_18:
[----:B------:R-:W-:-:S13]  /*15f0*/  ISETP.NE.AND P0, PT, R58, 0x3, PT ;  /* 0x000000033a00780c */ /* 0x000fda0003f05270 */
[----:B------:R-:W-:Y:S05]  /*1600*/  @!P0 BRA `(.L_x_19) ;  /* 0x0000000000048947 */ /* 0x000fea0003800000 */
[----:B------:R-:W-:Y:S01]  /*1610*/  BPT.TRAP 0x1 ;  /* 0x000000040000795c */ /* 0x000fe20000300000 */
.L_x_19:
[----:B------:R-:W2:Y:S01]  /*1620*/  S2UR UR5, SR_CgaCtaId ;  /* 0x00000000000579c3 */ /* 0x000ea20000008800 */
[----:B------:R-:W-:Y:S01]  /*1630*/  UMOV UR4, 0x400 ;  /* 0x0000040000047882 */ /* 0x000fe20000000000 */
[----:B------:R-:W-:Y:S02]  /*1640*/  IMAD.U32 R0, RZ, RZ, UR38 ;  /* 0x00000026ff007e24 */ /* 0x000fe4000f8e00ff */
[----:B------:R-:W-:-:S03]  /*1650*/  IMAD.U32 R3, RZ, RZ, UR39 ;  /* 0x00000027ff037e24 */ /* 0x000fc6000f8e00ff */
[----:B------:R-:W-:Y:S01]  /*1660*/  SHF.L.U32 R0, R0, 0x1f, RZ ;  /* 0x0000001f00007819 */ /* 0x000fe200000006ff */
[----:B--2---:R-:W-:-:S06]  /*1670*/  ULEA UR4, UR5, UR4, 0x18 ;  /* 0x0000000405047291 */ /* 0x004fcc000f8ec03f */
[----:B------:R-:W-:-:S04]  /*1680*/  IMAD.U32 R6, RZ, RZ, UR4 ;  /* 0x00000004ff067e24 */ /* 0x000fc8000f8e00ff */
[----:B------:R-:W-:-:S04]  /*1690*/  IMAD R3, R3, 0x8, R6 ;  /* 0x0000000803037824 */ /* 0x000fc800078e0206 */
[----:B------:R2:W3:Y:S01]  /*16a0*/  SYNCS.PHASECHK.TRANS64.TRYWAIT P1, [R3+URZ], R0 ;  /* 0x00000000030075a7 */ /* 0x0004e2000802017f */
[----:B------:R-:W-:Y:S05]  /*16b0*/  @!P0 BRA `(.L_x_20) ;  /* 0x0000000000048947 */ /* 0x000fea0003800000 */
[----:B------:R-:W-:Y:S01]  /*16c0*/  BPT.TRAP 0x1 ;  /* 0x000000040000795c */ /* 0x000fe20000300000 */
.L_x_20:
[----:B---3--:R-:W-:Y:S05]  /*16d0*/  @P1 BRA `(.L_x_21) ;  /* 0x0000000000081947 */ /* 0x008fea0003800000 */
[----:B------:R-:W3:Y:S02]  /*16e0*/  SYNCS.PHASECHK.TRANS64.TRYWAIT P1, [R3+URZ], R0 ;  /* 0x00000000030075a7 */ /* 0x000ee4000802017f */
[----:B---3--:R-:W-:Y:S05]  /*16f0*/  @!P1 BRA `(.L_x_22) ;  /* 0x00000050000c9947 */ /* 0x008fea0003800000 */
.L_x_21:
[----:B------:R-:W-:-:S04]  /*1700*/  UISETP.LT.AND UP0, UPT, UR40, 0x1, UPT ;  /* 0x000000012800788c */ /* 0x000fc8000bf01270 */
[----:B------:R-:W-:-:S06]  /*1710*/  USEL UR4, UR40, 0x1, UP0 ;  /* 0x0000000128047887 */ /* 0x000fcc0008000000 */
[----:B--23--:R-:W-:Y:S01]  /*1720*/  IMAD.U32 R0, RZ, RZ, UR4 ;  /* 0x00000004ff007e24 */ /* 0x00cfe2000f8e00ff */
[----:B------:R-:W-:Y:S05]  /*1730*/  WARPSYNC.ALL ;  /* 0x0000000000007948 */ /* 0x000fea0003800000 */
[----:B------:R-:W-:-:S04]  /*1740*/  IADD3 R0, -R0, UR40, RZ ;  /* 0x0000002800007c10 */ /* 0x000fc8000fffe1ff */
[----:B------:R-:W-:Y:S02]  /*1750*/  ISETP.GE.AND P1, PT, R0, 0x1, PT ;  /* 0x000000010000780c */ /* 0x000fe40003f26270 */
[----:B------:R-:W-:Y:S01]  /*1760*/  R2UR UR4, R6 ;  /* 0x00000000060472ca */ /* 0x000fe200000e0000 */
[----:B------:R-:W-:Y:S01]  /*1770*/  ULOP3.LUT UR41, UR41, 0x10000, URZ, 0xfc, !UPT ;  /* 0x0001000029297892 */ /* 0x000fe2000f8efc3f */
[----:B------:R-:W-:Y:S01]  /*1780*/  WARPGROUP.ARRIVE ;  /* 0x00000000000079c5 */ /* 0x000fe20000000000 */
[----:B------:R-:W-:Y:S01]  /*1790*/  UMOV UR5, 0x80000020 ;  /* 0x8000002000057882 */ /* 0x000fe20000000000 */
[----:B------:R-:W-:-:S09]  /*17a0*/  UMOV UR7, 0x80000020 ;  /* 0x8000002000077882 */ /* 0x000fd20000000000 */
[----:B------:R-:W-:-:S04]  /*17b0*/  UIADD3 UR4, UR4, 0x24200, URZ ;  /* 0x0002420004047890 */ /* 0x000fc8000fffe03f */
[----:B------:R-:W-:-:S04]  /*17c0*/  USHF.R.U32.HI UR4, URZ, 0x4, UR4 ;  /* 0x000000043f047899 */ /* 0x000fc80008011604 */
[----:B------:R-:W-:-:S04]  /*17d0*/  ULOP3.LUT UR4, UR4, 0x3fff, URZ, 0xc0, !UPT ;  /* 0x00003fff04047892 */ /* 0x000fc8000f8ec03f */
[----:B------:R-:W-:Y:S02]  /*17e0*/  ULOP3.LUT UR9, UR4, 0x10000, URZ, 0xfc, !UPT ;  /* 0x0001000004097892 */ /* 0x000fe4000f8efc3f */
[----:B------:R-:W-:Y:S02]  /*17f0*/  ULEA UR4, UR39, UR41, 0x9 ;  /* 0x0000002927047291 */ /* 0x000fe4000f8e483f */
[----:B------:R-:W-:-:S09]  /*1800*/  ULEA UR6, UR39, UR9, 0x8 ;  /* 0x0000000927067291 */ /* 0x000fd2000f8e403f */
[----:B------:R-:W-:Y:S01]  /*1810*/  HGMMA.64x64x16.F32 R24, gdesc[UR4], RZ, !UPT, gsb0 ;  /* 0x00e00000041879f0 */ /* 0x000fe2000c0008ff */
[----:B------:R-:W-:Y:S02]  /*1820*/  UIADD3 UR4, UR4, 0x2, URZ ;  /* 0x0000000204047890 */ /* 0x000fe4000fffe03f */
[----:B------:R-:W-:Y:S01]  /*1830*/  UIADD3 UR6, UR6, 0x2, URZ ;  /* 0x0000000206067890 */ /* 0x000fe2000fffe03f */
[----:B------:R-:W-:Y:S01]  /*1840*/  UMOV UR5, 0x80000020 ;  /* 0x8000002000057882 */ /* 0x000fe20000000000 */
[----:B------:R-:W-:Y:S01]  /*1850*/  UMOV UR7, 0x80000020 ;  /* 0x8000002000077882 */ /* 0x000fe20000000000 */
[----:B------:R-:W-:Y:S02]  /*1860*/  WARPGROUP.DEPBAR.LE gsb0, 0x0 ;  /* 0x00008000000079c5 */ /* 0x000fe40000010000 */
[----:B------:R-:W-:-:S06]  /*1870*/  WARPGROUP.ARRIVE ;  /* 0x00000000000079c5 */ /* 0x000fcc0000000000 */
[----:B------:R-:W-:Y:S03]  /*1880*/  HGMMA.64x64x16.F32 R24, gdesc[UR4], R24, gsb0 ;  /* 0x00e00000041879f0 */ /* 0x000fe60008000818 */
[----:B------:R-:W-:Y:S02]  /*1890*/  WARPGROUP.DEPBAR.LE gsb0, 0x0 ;  /* 0x00008000000079c5 */ /* 0x000fe40000010000 */
[----:B------:R-:W-:Y:S05]  /*18a0*/  @!P1 BRA `(.L_x_23) ;  /* 0x0000000000e49947 */ /* 0x000fea0003800000 */
[----:B------:R-:W-:Y:S02]  /*18b0*/  UIADD3 UR4, UR39, 0x1, URZ ;  /* 0x0000000127047890 */ /* 0x000fe4000fffe03f */
[----:B------:R-:W-:Y:S02]  /*18c0*/  IMAD.U32 R3, RZ, RZ, UR39 ;  /* 0x00000027ff037e24 */ /* 0x000fe4000f8e00ff */
[----:B------:R-:W-:-:S04]  /*18d0*/  UISETP.NE.AND UP0, UPT, UR4, 0x12, UPT ;  /* 0x000000120400788c */ /* 0x000fc8000bf05270 */
[----:B------:R-:W-:Y:S02]  /*18e0*/  USEL UR5, URZ, 0x1, UP0 ;  /* 0x000000013f057887 */ /* 0x000fe40008000000 */
[----:B------:R-:W-:Y:S02]  /*18f0*/  USEL UR8, UR4, URZ, UP0 ;  /* 0x0000003f04087287 */ /* 0x000fe40008000000 */
[----:B------:R-:W-:-:S06]  /*1900*/  ULOP3.LUT UR5, UR38, UR5, URZ, 0x3c, !UPT ;  /* 0x0000000526057292 */ /* 0x000fcc000f8e3c3f */
[----:B------:R-:W-:-:S07]  /*1910*/  IMAD.U32 R7, RZ, RZ, UR5 ;  /* 0x00000005ff077e24 */ /* 0x000fce000f8e00ff */
.L_x_30:
[----:B------:R-:W-:Y:S05]  /*1920*/  @!P0 BRA `(.L_x_24) ;  /* 0x0000000000048947 */ /* 0x000fea0003800000 */
[----:B------:R-:W-:Y:S01]  /*1930*/  BPT.TRAP 0x1 ;  /* 0x000000040000795c */ /* 0x000fe20000300000 */
.L_x_24:
[----:B------:R-:W2:Y:S01]  /*1940*/  S2UR UR5, SR_CgaCtaId ;  /* 0x00000000000579c3 */ /* 0x000ea20000008800 */
[----:B------:R-:W-:Y:S01]  /*1950*/  UMOV UR4, 0x400 ;  /* 0x0000040000047882 */ /* 0x000fe20000000000 */
[----:B01----:R-:W-:Y:S01]  /*1960*/  IMAD.U32 R5, RZ, RZ, UR8 ;  /* 0x00000008ff057e24 */ /* 0x003fe2000f8e00ff */
[----:B------:R-:W-:Y:S01]  /*1970*/  SHF.L.U32 R4, R7, 0x1f, RZ ;  /* 0x0000001f07047819 */ /* 0x000fe200000006ff */
[----:B--2---:R-:W-:-:S06]  /*1980*/  ULEA UR4, UR5, UR4, 0x18 ;  /* 0x0000000405047291 */ /* 0x004fcc000f8ec03f */
[----:B------:R-:W-:-:S04]  /*1990*/  IMAD.U32 R6, RZ, RZ, UR4 ;  /* 0x00000004ff067e24 */ /* 0x000fc8000f8e00ff */
[----:B------:R-:W-:-:S04]  /*19a0*/  IMAD R5, R5, 0x8, R6 ;  /* 0x0000000805057824 */ /* 0x000fc800078e0206 */
[----:B------:R0:W1:Y:S01]  /*19b0*/  SYNCS.PHASECHK.TRANS64.TRYWAIT P1, [R5+URZ], R4 ;  /* 0x00000004050075a7 */ /* 0x000062000802017f */
[----:B------:R-:W-:Y:S05]  /*19c0*/  @!P0 BRA `(.L_x_25) ;  /* 0x0000000000048947 */ /* 0x000fea0003800000 */
[----:B------:R-:W-:Y:S01]  /*19d0*/  BPT.TRAP 0x1 ;  /* 0x000000040000795c */ /* 0x000fe20000300000 */
.L_x_25:
[----:B-1----:R-:W-:Y:S05]  /*19e0*/  @P1 BRA `(.L_x_26) ;  /* 0x0000000000081947 */ /* 0x002fea0003800000 */
[----:B------:R-:W1:Y:S02]  /*19f0*/  SYNCS.PHASECHK.TRANS64.TRYWAIT P1, [R5+URZ], R4 ;  /* 0x00000004050075a7 */ /* 0x000e64000802017f */
[----:B-1----:R-:W-:Y:S05]  /*1a00*/  @!P1 BRA `(.L_x_27) ;  /* 0x0000004c005c9947 */ /* 0x002fea0003800000 */
.L_x_26:
[----:B------:R-:W-:Y:S01]  /*1a10*/  ULEA UR4, UR8, UR41, 0x9 ;  /* 0x0000002908047291 */ /* 0x000fe2000f8e483f */
[----:B------:R-:W-:Y:S01]  /*1a20*/  WARPGROUP.ARRIVE ;  /* 0x00000000000079c5 */ /* 0x000fe20000000000 */
[----:B------:R-:W-:Y:S01]  /*1a30*/  ULEA UR6, UR8, UR9, 0x8 ;  /* 0x0000000908067291 */ /* 0x000fe2000f8e403f */
[----:B------:R-:W-:Y:S01]  /*1a40*/  UMOV UR5, 0x80000020 ;  /* 0x8000002000057882 */ /* 0x000fe20000000000 */
[----:B------:R-:W-:-:S07]  /*1a50*/  UMOV UR7, 0x80000020 ;  /* 0x8000002000077882 */ /* 0x000fce0000000000 */
[----:B------:R-:W-:Y:S01]  /*1a60*/  HGMMA.64x64x16.F32 R24, gdesc[UR4], R24, gsb0 ;  /* 0x00e00000041879f0 */ /* 0x000fe20008000818 */
        /* <DEDUP_REMOVED lines=9> */
[----:B------:R-:W-:Y:S01]  /*1b00*/  BPT.TRAP 0x1 ;  /* 0x000000040000795c */ /* 0x000fe20000300000 */
.L_x_28:
[----:B------:R-:W-:-:S13]  /*1b10*/  ISETP.NE.AND P1, PT, R23, RZ, PT ;  /* 0x000000ff1700720c */ /* 0x000fda0003f25270 */
[----:B01----:R-:W-:-:S04]  /*1b20*/  @P1 IMAD R4, R3, 0x8, R6 ;  /* 0x0000000803041824 */ /* 0x003fc800078e0206 */
[----:B------:R-:W-:-:S05]  /*1b30*/  @P1 VIADD R5, R4, 0x90 ;  /* 0x0000009004051836 */ /* 0x000fca0000000000 */
[----:B------:R-:W-:-:S04]  /*1b40*/  @P1 PRMT R5, R22, 0x654, R5 ;  /* 0x0000065416051816 */ /* 0x000fc80000000005 */
[----:B------:R0:W-:Y:S01]  /*1b50*/  @P1 SYNCS.ARRIVE.TRANS64.RED.A1T0 RZ, [R5+URZ], RZ ;  /* 0x000000ff05ff19a7 */ /* 0x0001e2000810043f */
[----:B------:R-:W-:-:S13]  /*1b60*/  ISETP.GT.U32.AND P1, PT, R19, 0x1, PT ;  /* 0x000000011300780c */ /* 0x000fda0003f24070 */
[----:B0-----:R-:W-:Y:S05]  /*1b70*/  @P1 BRA `(.L_x_29) ;  /* 0x0000000000041947 */ /* 0x001fea0003800000 */
[----:B------:R-:W-:Y:S01]  /*1b80*/  BPT.TRAP 0x1 ;  /* 0x000000040000795c */ /* 0x000fe20000300000 */
.L_x_29:
[----:B------:R-:W-:Y:S01]  /*1b90*/  UIADD3 UR8, UR8, 0x1, URZ ;  /* 0x0000000108087890 */ /* 0x000fe2000fffe03f */
[C---:B------:R-:W-:Y:S01]  /*1ba0*/  ISETP.GT.AND P2, PT, R0.reuse, 0x1, PT ;  /* 0x000000010000780c */ /* 0x040fe20003f44270 */
[----:B------:R-:W-:Y:S02]  /*1bb0*/  VIADD R3, R3, 0x1 ;  /* 0x0000000103037836 */ /* 0x000fe40000000000 */
[----:B------:R-:W-:Y:S01]  /*1bc0*/  UISETP.NE.AND UP0, UPT, UR8, 0x12, UPT ;  /* 0x000000120800788c */ /* 0x000fe2000bf05270 */
[----:B------:R-:W-:Y:S02]  /*1bd0*/  VIADD R0, R0, 0xffffffff ;  /* 0xffffffff00007836 */ /* 0x000fe40000000000 */
[C---:B------:R-:W-:Y:S01]  /*1be0*/  ISETP.NE.AND P1, PT, R3.reuse, 0x12, PT ;  /* 0x000000120300780c */ /* 0x040fe20003f25270 */
[----:B------:R-:W-:Y:S02]  /*1bf0*/  USEL UR4, URZ, 0x1, UP0 ;  /* 0x000000013f047887 */ /* 0x000fe40008000000 */
[----:B------:R-:W-:Y:S01]  /*1c00*/  USEL UR8, UR8, URZ, UP0 ;  /* 0x0000003f08087287 */ /* 0x000fe20008000000 */
[----:B------:R-:W-:-:S03]  /*1c10*/  SEL R3, R3, RZ, P1 ;  /* 0x000000ff03037207 */ /* 0x000fc60000800000 */
[----:B------:R-:W-:Y:S01]  /*1c20*/  LOP3.LUT R7, R7, UR4, RZ, 0x3c, !PT ;  /* 0x0000000407077c12 */ /* 0x000fe2000f8e3cff */
[----:B------:R-:W-:Y:S07]  /*1c30*/  @P2 BRA `(.L_x_30) ;  /* 0xfffffffc00382947 */ /* 0x000fee000383ffff */
.L_x_23:
[----:B------:R-:W2:Y:S02]  /*1c40*/  LDC R0, c[0x0][0x28c] ;  /* 0x0000a300ff007b82 */ /* 0x000ea40000000800 */
[----:B--2---:R-:W-:-:S13]  /*1c50*/  ISETP.GE.AND P1, PT, R0, 0x1, PT ;  /* 0x000000010000780c */ /* 0x004fda0003f26270 */
[----:B------:R-:W-:Y:S05]  /*1c60*/  @!P1 BRA `(.L_x_31) ;  /* 0x0000000000509947 */ /* 0x000fea0003800000 */
[----:B------:R-:W-:Y:S05]  /*1c70*/  @!P0 BRA `(.L_x_32) ;  /* 0x0000000000048947 */ /* 0x000fea0003800000 */
[----:B------:R-:W-:Y:S01]  /*1c80*/  BPT.TRAP 0x1 ;  /* 0x000000040000795c */ /* 0x000fe20000300000 */
.L_x_32:
[----:B------:R-:W-:Y:S01]  /*1c90*/  ISETP.NE.AND P0, PT, R23, RZ, PT ;  /* 0x000000ff1700720c */ /* 0x000fe20003f05270 */
[----:B------:R-:W-:Y:S01]  /*1ca0*/  BSSY B0, `(.L_x_33) ;  /* 0x000000e000007945 */ /* 0x000fe20003800000 */
[----:B------:R-:W-:-:S11]  /*1cb0*/  ISETP.GT.U32.AND P1, PT, R19, 0x1, PT ;  /* 0x000000011300780c */ /* 0x000fd60003f24070 */
[----:B------:R-:W-:Y:S05]  /*1cc0*/  @!P0 BRA `(.L_x_34) ;  /* 0x00000000002c8947 */ /* 0x000fea0003800000 */
[----:B------:R-:W-:-:S04]  /*1cd0*/  UISETP.LT.AND UP0, UPT, UR40, 0x1, UPT ;  /* 0x000000012800788c */ /* 0x000fc8000bf01270 */
[----:B------:R-:W-:-:S04]  /*1ce0*/  USEL UR6, UR40, 0x1, UP0 ;  /* 0x0000000128067887 */ /* 0x000fc80008000000 */
[----:B------:R-:W-:-:S04]  /*1cf0*/  UIADD3 UR6, UR39, UR40, -UR6 ;  /* 0x0000002827067290 */ /* 0x000fc8000fffe806 */
[----:B------:R-:W-:-:S04]  /*1d00*/  UIMAD.WIDE.U32 UR4, UR6, 0x38e38e39, URZ ;  /* 0x38e38e39060478a5 */ /* 0x000fc8000f8e003f */
[----:B------:R-:W-:-:S04]  /*1d10*/  USHF.R.U32.HI UR4, URZ, 0x2, UR5 ;  /* 0x000000023f047899 */ /* 0x000fc80008011605 */
[----:B------:R-:W-:-:S06]  /*1d20*/  UIMAD UR6, UR4, -0x12, UR6 ;  /* 0xffffffee040678a4 */ /* 0x000fcc000f8e0206 */
[----:B------:R-:W-:-:S04]  /*1d30*/  IMAD.U32 R3, RZ, RZ, UR6 ;  /* 0x00000006ff037e24 */ /* 0x000fc8000f8e00ff */
[----:B------:R-:W-:-:S04]  /*1d40*/  IMAD R0, R3, 0x8, R6 ;  /* 0x0000000803007824 */ /* 0x000fc800078e0206 */
[----:B------:R-:W-:-:S05]  /*1d50*/  VIADD R3, R0, 0x90 ;  /* 0x0000009000037836 */ /* 0x000fca0000000000 */
[----:B------:R-:W-:-:S04]  /*1d60*/  PRMT R3, R22, 0x654, R3 ;  /* 0x0000065416037816 */ /* 0x000fc80000000003 */
[----:B------:R2:W-:Y:S03]  /*1d70*/  SYNCS.ARRIVE.TRANS64.RED.A1T0 RZ, [R3+URZ], RZ ;  /* 0x000000ff03ff79a7 */ /* 0x0005e6000810043f */
.L_x_34:
[----:B------:R-:W-:Y:S05]  /*1d80*/  BSYNC B0 ;  /* 0x0000000000007941 */ /* 0x000fea0003800000 */
.L_x_33:
[----:B------:R-:W-:Y:S05]  /*1d90*/  @P1 BRA `(.L_x_31) ;  /* 0x0000000000041947 */ /* 0x000fea0003800000 */
[----:B------:R-:W-:Y:S01]  /*1da0*/  BPT.TRAP 0x1 ;  /* 0x000000040000795c */ /* 0x000fe20000300000 */
.L_x_31:
[----:B------:R-:W3:Y:S01]  /*1db0*/  LDC R6, c[0x0][0x288] ;  /* 0x0000a200ff067b82 */ /* 0x000ee20000000800 */
[--C-:B------:R-:W-:Y:S01]  /*1dc0*/  SHF.R.U32.HI R0, RZ, 0x2, R18.reuse ;  /* 0x00000002ff007819 */ /* 0x100fe20000011612 */
[----:B------:R-:W-:Y:S01]  /*1dd0*/  IMAD.SHL.U32 R61, R61, 0x40, RZ ;  /* 0x000000403d3d7824 */ /* 0x000fe200078e00ff */
[----:B01----:R-:W-:Y:S01]  /*1de0*/  SHF.R.U32.HI R5, RZ, 0x7, R18 ;  /* 0x00000007ff057819 */ /* 0x003fe20000011612 */
[----:B------:R-:W-:Y:S01]  /*1df0*/  UIADD3 UR39, UR40, UR39, URZ ;  /* 0x0000002728277290 */ /* 0x000fe2000fffe03f */
[----:B--2---:R-:W-:Y:S01]  /*1e00*/  LOP3.LUT R3, R0, 0x7, RZ, 0xc0, !PT ;  /* 0x0000000700037812 */ /* 0x004fe200078ec0ff */
[C---:B------:R-:W-:Y:S01]  /*1e10*/  IMAD.SHL.U32 R10, R18.reuse, 0x2, RZ ;  /* 0x00000002120a7824 */ /* 0x040fe200078e00ff */
[----:B------:R-:W-:Y:S01]  /*1e20*/  LOP3.LUT R0, R5, 0x1, RZ, 0xc0, !PT ;  /* 0x0000000105007812 */ /* 0x000fe200078ec0ff */
[----:B------:R-:W-:Y:S01]  /*1e30*/  UISETP.GT.U32.AND UP0, UPT, UR39, 0x11, UPT ;  /* 0x000000112700788c */ /* 0x000fe2000bf04070 */
[C---:B------:R-:W-:Y:S01]  /*1e40*/  LOP3.LUT R5, R18.reuse, 0x3, RZ, 0xc0, !PT ;  /* 0x0000000312057812 */ /* 0x040fe200078ec0ff */
[----:B------:R-:W-:Y:S01]  /*1e50*/  ULDC UR7, c[0x0][0x284] ;  /* 0x0000a10000077ab9 */ /* 0x000fe20000000800 */
[----:B------:R-:W-:Y:S01]  /*1e60*/  LOP3.LUT R4, R18, 0x60, RZ, 0xc0, !PT ;  /* 0x0000006012047812 */ /* 0x000fe200078ec0ff */
[----:B------:R-:W-:Y:S01]  /*1e70*/  IMAD.SHL.U32 R8, R0, 0x40, RZ ;  /* 0x0000004000087824 */ /* 0x000fe200078e00ff */
[----:B------:R-:W-:Y:S01]  /*1e80*/  UISETP.LT.U32.AND UP0, UPT, UR40, 0x12, UP0 ;  /* 0x000000122800788c */ /* 0x000fe20008701070 */
[----:B------:R-:W-:Y:S01]  /*1e90*/  SHF.R.S32.HI R15, RZ, 0x1f, R59 ;  /* 0x0000001fff0f7819 */ /* 0x000fe2000001143b */
[----:B------:R-:W-:Y:S01]  /*1ea0*/  UISETP.GE.U32.AND UP1, UPT, UR40, 0x12, UPT ;  /* 0x000000122800788c */ /* 0x000fe2000bf26070 */
[----:B------:R-:W-:Y:S01]  /*1eb0*/  SHF.R.U32.HI R4, RZ, 0x1, R4 ;  /* 0x00000001ff047819 */ /* 0x000fe20000011604 */
[----:B------:R-:W-:Y:S01]  /*1ec0*/  ULDC.64 UR8, c[0x0][0x5d0] ;  /* 0x0001740000087ab9 */ /* 0x000fe20000000a00 */
[C---:B------:R-:W-:Y:S01]  /*1ed0*/  LOP3.LUT R10, R61.reuse, 0x6, R10, 0xf8, !PT ;  /* 0x000000063d0a7812 */ /* 0x040fe200078ef80a */
[----:B------:R-:W-:Y:S01]  /*1ee0*/  UIMAD.WIDE.U32 UR4, UR39, 0x38e38e39, URZ ;  /* 0x38e38e39270478a5 */ /* 0x000fe2000f8e003f */
[--C-:B------:R-:W-:Y:S01]  /*1ef0*/  IADD3 R7, RZ, -R4, -R3.reuse ;  /* 0x80000004ff077210 */ /* 0x100fe20007ffe803 */
[----:B------:R-:W-:Y:S01]  /*1f00*/  USEL UR6, URZ, 0x1, !UP0 ;  /* 0x000000013f067887 */ /* 0x000fe2000c000000 */
[----:B------:R-:W-:Y:S01]  /*1f10*/  LOP3.LUT R3, R8, 0x40, R3, 0xe2, !PT ;  /* 0x0000004008037812 */ /* 0x000fe200078ee203 */
[C---:B------:R-:W-:Y:S01]  /*1f20*/  IMAD.WIDE R8, R60.reuse, 0x80, RZ ;  /* 0x000000803c087825 */ /* 0x040fe200078e02ff */
[----:B---3--:R-:W-:Y:S01]  /*1f30*/  ISETP.GE.AND P0, PT, R61, R6, PT ;  /* 0x000000063d00720c */ /* 0x008fe20003f06270 */
[----:B------:R-:W-:Y:S01]  /*1f40*/  USHF.R.U32.HI UR4, URZ, 0x2, UR5 ;  /* 0x000000023f047899 */ /* 0x000fe20008011605 */
[----:B------:R-:W-:Y:S01]  /*1f50*/  SHF.R.S32.HI R11, RZ, 0x1f, R10 ;  /* 0x0000001fff0b7819 */ /* 0x000fe2000001140a */
[----:B------:R-:W-:Y:S01]  /*1f60*/  IMAD R12, R5, -0x2, R6 ;  /* 0xfffffffe050c7824 */ /* 0x000fe200078e0206 */
[----:B------:R-:W-:Y:S01]  /*1f70*/  ULOP3.LUT UR38, UR38, UR6, URZ, 0x3c, !UPT ;  /* 0x0000000626267292 */ /* 0x000fe2000f8e3c3f */
[----:B------:R-:W-:Y:S01]  /*1f80*/  IMAD.SHL.U32 R5, R60, 0x80, RZ ;  /* 0x000000803c057824 */ /* 0x000fe200078e00ff */
[----:B------:R-:W-:Y:S01]  /*1f90*/  LOP3.LUT R73, R8, R3, R4, 0xfe, !PT ;  /* 0x0000000308497212 */ /* 0x000fe200078efe04 */
[----:B------:R-:W-:Y:S01]  /*1fa0*/  IMAD R6, R15, UR8, RZ ;  /* 0x000000080f067c24 */ /* 0x000fe2000f8e02ff */
[----:B------:R-:W-:Y:S01]  /*1fb0*/  UIMAD UR39, UR4, -0x12, UR39 ;  /* 0xffffffee042778a4 */ /* 0x000fe2000f8e0227 */
[----:B------:R-:W-:Y:S01]  /*1fc0*/  IMAD R0, R0, -0x40, R7 ;  /* 0xffffffc000007824 */ /* 0x000fe200078e0207 */
[----:B------:R-:W-:Y:S01]  /*1fd0*/  ISETP.GE.OR P0, PT, R5, UR7, P0 ;  /* 0x0000000705007c0c */ /* 0x000fe20008706670 */
[C---:B------:R-:W-:Y:S01]  /*1fe0*/  IMAD R13, R59.reuse, UR9, R6 ;  /* 0x000000093b0d7c24 */ /* 0x040fe2000f8e0206 */
[----:B------:R-:W-:Y:S01]  /*1ff0*/  @UP1 ULOP3.LUT UR38, UR38, 0x1, UR4, 0x78, !UPT ;  /* 0x0000000126261892 */ /* 0x000fe2000f8e7804 */
[----:B------:R-:W-:Y:S01]  /*2000*/  IMAD.WIDE.U32 R6, R59, UR8, R10 ;  /* 0x000000083b067c25 */ /* 0x000fe2000f8e000a */
[----:B------:R-:W-:-:S03]  /*2010*/  IADD3 R3, -R5, UR7, R0 ;  /* 0x0000000705037c10 */ /* 0x000fc6000fffe100 */
[----:B------:R-:W-:Y:S02]  /*2020*/  IMAD.IADD R7, R7, 0x1, R13 ;  /* 0x0000000107077824 */ /* 0x000fe400078e020d */
[----:B------:R-:W-:Y:S02]  /*2030*/  IMAD.IADD R4, R12, 0x1, -R61 ;  /* 0x000000010c047824 */ /* 0x000fe400078e0a3d */
[----:B------:R-:W-:Y:S02]  /*2040*/  IMAD.MOV.U32 R0, RZ, RZ, -0x1 ;  /* 0xffffffffff007424 */ /* 0x000fe400078e00ff */
[----:B------:R-:W-:Y:S05]  /*2050*/  @P0 BRA `(.L_x_35) ;  /* 0x0000002000a40947 */ /* 0x000fea0003800000 */
[----:B------:R-:W0:Y:S01]  /*2060*/  LDC.64 R66, c[0x0][0x5c8] ;  /* 0x00017200ff427b82 */ /* 0x000e220000000a00 */
[----:B-----5:R-:W-:Y:S01]  /*2070*/  FSETP.NEU.AND P0, PT, R57, RZ, PT ;  /* 0x000000ff3900720b */ /* 0x020fe20003f0d000 */
[----:B------:R-:W-:Y:S01]  /*2080*/  BSSY B0, `(.L_x_35) ;  /* 0x0000226000007945 */ /* 0x000fe20003800000 */
[----:B------:R-:W-:-:S04]  /*2090*/  ISETP.GT.AND P2, PT, R4, RZ, PT ;  /* 0x000000ff0400720c */ /* 0x000fc80003f44270 */
[----:B------:R-:W-:Y:S01]  /*20a0*/  ISETP.GT.AND P1, PT, R3, RZ, P2 ;  /* 0x000000ff0300720c */ /* 0x000fe20001724270 */
[-C--:B0-----:R-:W-:Y:S02]  /*20b0*/  IMAD R12, R9, R66.reuse, RZ ;  /* 0x00000042090c7224 */ /* 0x081fe400078e02ff */
[----:B------:R-:W-:-:S04]  /*20c0*/  IMAD.WIDE.U32 R60, R73, R66, R6 ;  /* 0x00000042493c7225 */ /* 0x000fc800078e0006 */
[----:B------:R-:W-:-:S04]  /*20d0*/  IMAD R5, R73, R67, R12 ;  /* 0x0000004349057224 */ /* 0x000fc800078e020c */
[----:B------:R-:W-:Y:S01]  /*20e0*/  IMAD.IADD R75, R61, 0x1, R5 ;  /* 0x000000013d4b7824 */ /* 0x000fe200078e0205 */
[----:B------:R-:W-:Y:S06]  /*20f0*/  @!P0 BRA `(.L_x_36) ;  /* 0x0000001400e88947 */ /* 0x000fec0003800000 */
[----:B------:R-:W0:Y:S01]  /*2100*/  LDC.64 R64, c[0x0][0x5b8] ;  /* 0x00016e00ff407b82 */ /* 0x000e220000000a00 */
[----:B------:R-:W-:-:S07]  /*2110*/  ULDC.64 UR4, c[0x0][0x5c0] ;  /* 0x0001700000047ab9 */ /* 0x000fce0000000a00 */
[----:B------:R-:W1:Y:S08]  /*2120*/  LDC.64 R68, c[0x0][0x5b0] ;  /* 0x00016c00ff447b82 */ /* 0x000e700000000a00 */
[----:B------:R-:W2:Y:S01]  /*2130*/  LDC.64 R70, c[0x0][0x5a8] ;  /* 0x00016a00ff467b82 */ /* 0x000ea20000000a00 */
[-C--:B0-----:R-:W-:Y:S02]  /*2140*/  IMAD R6, R15, R64.reuse, RZ ;  /* 0x000000400f067224 */ /* 0x081fe400078e02ff */
[----:B------:R-:W-:-:S04]  /*2150*/  IMAD.WIDE.U32 R62, R59, R64, R10 ;  /* 0x000000403b3e7225 */ /* 0x000fc800078e000a */
[----:B------:R-:W-:Y:S02]  /*2160*/  IMAD R61, R59, R65, R6 ;  /* 0x000000413b3d7224 */ /* 0x000fe400078e0206 */
[-C--:B-1----:R-:W-:Y:S02]  /*2170*/  IMAD R8, R9, R68.reuse, RZ ;  /* 0x0000004409087224 */ /* 0x082fe400078e02ff */
[----:B------:R-:W-:Y:S02]  /*2180*/  IMAD.IADD R13, R63, 0x1, R61 ;  /* 0x000000013f0d7824 */ /* 0x000fe400078e023d */
[----:B------:R-:W-:Y:S02]  /*2190*/  IMAD.MOV.U32 R12, RZ, RZ, R62 ;  /* 0x000000ffff0c7224 */ /* 0x000fe400078e003e */
[C---:B------:R-:W-:Y:S02]  /*21a0*/  IMAD R65, R73.reuse, R69, R8 ;  /* 0x0000004549417224 */ /* 0x040fe400078e0208 */
[----:B------:R-:W-:-:S04]  /*21b0*/  IMAD.WIDE.U32 R6, R73, R68, R12 ;  /* 0x0000004449067225 */ /* 0x000fc800078e000c */
[----:B------:R-:W-:Y:S01]  /*21c0*/  IMAD.IADD R5, R7, 0x1, R65 ;  /* 0x0000000107057824 */ /* 0x000fe200078e0241 */
[----:B--2---:R-:W-:-:S04]  /*21d0*/  LEA R14, P0, R6, R70, 0x1 ;  /* 0x00000046060e7211 */ /* 0x004fc800078008ff */
[----:B------:R-:W-:-:S05]  /*21e0*/  LEA.HI.X R15, R6, R71, R5, 0x1, P0 ;  /* 0x00000047060f7211 */ /* 0x000fca00000f0c05 */
[----:B------:R0:W2:Y:S01]  /*21f0*/  @P1 LDG.E.LTC128B.U16 R5, desc[UR36][R14.64] ;  /* 0x000000240e051981 */ /* 0x0000a2000c1e1520 */
[----:B------:R-:W-:Y:S01]  /*2200*/  IMAD.WIDE.U32 R6, R73, R68, R10 ;  /* 0x0000004449067225 */ /* 0x000fe200078e000a */
[----:B------:R-:W-:Y:S03]  /*2210*/  BSSY B1, `(.L_x_37) ;  /* 0x0000013000017945 */ /* 0x000fe60003800000 */
[----:B------:R-:W-:Y:S02]  /*2220*/  IMAD.IADD R7, R65, 0x1, R7 ;  /* 0x0000000141077824 */ /* 0x000fe400078e0207 */
[----:B------:R-:W-:Y:S01]  /*2230*/  IMAD.WIDE.U32 R20, R59, R64, R6 ;  /* 0x000000403b147225 */ /* 0x000fe200078e0006 */
[----:B0-----:R-:W-:-:S03]  /*2240*/  SHF.L.U64.HI R15, R68, 0x3, R69 ;  /* 0x00000003440f7819 */ /* 0x001fc60000010245 */
[----:B------:R-:W-:Y:S01]  /*2250*/  IMAD.IADD R7, R61, 0x1, R21 ;  /* 0x000000013d077824 */ /* 0x000fe200078e0215 */
[----:B------:R-:W-:Y:S01]  /*2260*/  LEA R6, P4, R20, R70, 0x1 ;  /* 0x0000004614067211 */ /* 0x000fe200078808ff */
[----:B------:R-:W-:-:S03]  /*2270*/  IMAD.SHL.U32 R14, R68, 0x8, RZ ;  /* 0x00000008440e7824 */ /* 0x000fc600078e00ff */
[----:B------:R-:W-:Y:S01]  /*2280*/  LEA.HI.X R7, R20, R71, R7, 0x1, P4 ;  /* 0x0000004714077211 */ /* 0x000fe200020f0c07 */
[----:B--2---:R-:W-:-:S05]  /*2290*/  HADD2.F32 R8, -RZ, R5.H0_H0 ;  /* 0x20000005ff087230 */ /* 0x004fca0000004100 */
[----:B------:R-:W-:Y:S01]  /*22a0*/  FMUL R9, R8, R57 ;  /* 0x0000003908097220 */ /* 0x000fe20000400000 */
[----:B------:R-:W-:-:S03]  /*22b0*/  LEA R8, P0, R60, UR4, 0x1 ;  /* 0x000000043c087c11 */ /* 0x000fc6000f8008ff */
[----:B------:R-:W-:Y:S01]  /*22c0*/  FFMA R24, R24, R56, R9 ;  /* 0x0000003818187223 */ /* 0x000fe20000000009 */
[----:B------:R-:W-:Y:S02]  /*22d0*/  LEA.HI.X R9, R60, UR5, R75, 0x1, P0 ;  /* 0x000000053c097c11 */ /* 0x000fe400080f0c4b */
[----:B------:R-:W-:Y:S02]  /*22e0*/  ISETP.GT.AND P0, PT, R4, 0x1, PT ;  /* 0x000000010400780c */ /* 0x000fe40003f04270 */
[----:B------:R-:W-:Y:S02]  /*22f0*/  F2FP.F16.F32.PACK_AB R24, RZ, R24 ;  /* 0x00000018ff18723e */ /* 0x000fe400000000ff */
[----:B------:R-:W-:-:S03]  /*2300*/  ISETP.GT.AND P3, PT, R3, RZ, P0 ;  /* 0x000000ff0300720c */ /* 0x000fc60000764270 */
[----:B------:R0:W-:Y:S10]  /*2310*/  @P1 STG.E.U16 desc[UR36][R8.64], R24 ;  /* 0x0000001808001986 */ /* 0x0001f4000c101524 */
[----:B------:R-:W-:Y:S05]  /*2320*/  @!P3 BRA `(.L_x_38) ;  /* 0x000000000004b947 */ /* 0x000fea0003800000 */
[----:B------:R1:W5:Y:S02]  /*2330*/  LDG.E.LTC128B.U16 R5, desc[UR36][R6.64+0x2] ;  /* 0x0000022406057981 */ /* 0x000364000c1e1520 */
.L_x_38:
[----:B------:R-:W-:Y:S05]  /*2340*/  BSYNC B1 ;  /* 0x0000000000017941 */ /* 0x000fea0003800000 */
.L_x_37:
[----:B-----5:R-:W-:Y:S01]  /*2350*/  HADD2.F32 R12, -RZ, R5.H0_H0 ;  /* 0x20000005ff0c7230 */ /* 0x020fe20000004100 */
[----:B------:R-:W-:Y:S01]  /*2360*/  ISETP.GT.AND P2, PT, R3, 0x8, P2 ;  /* 0x000000080300780c */ /* 0x000fe20001744270 */
[----:B------:R-:W-:Y:S01]  /*2370*/  IMAD.WIDE.U32 R20, R73, R68, R14 ;  /* 0x0000004449147225 */ /* 0x000fe200078e000e */
[----:B0-----:R-:W-:-:S03]  /*2380*/  PRMT R24, R5, 0x7610, R24 ;  /* 0x0000761005187816 */ /* 0x001fc60000000018 */
[----:B------:R-:W-:Y:S01]  /*2390*/  FMUL R12, R12, R57 ;  /* 0x000000390c0c7220 */ /* 0x000fe20000400000 */
[----:B------:R-:W-:Y:S01]  /*23a0*/  IMAD.IADD R65, R65, 0x1, R21 ;  /* 0x0000000141417824 */ /* 0x000fe200078e0215 */
[----:B------:R-:W-:Y:S02]  /*23b0*/  IADD3 R62, P1, R62, R20, RZ ;  /* 0x000000143e3e7210 */ /* 0x000fe40007f3e0ff */
[----:B------:R-:W-:-:S03]  /*23c0*/  FFMA R12, R25, R56, R12 ;  /* 0x00000038190c7223 */ /* 0x000fc6000000000c */
[----:B------:R-:W-:Y:S01]  /*23d0*/  IMAD.X R13, R65, 0x1, R13, P1 ;  /* 0x00000001410d7824 */ /* 0x000fe200008e060d */
[C---:B------:R-:W-:Y:S02]  /*23e0*/  LEA R14, P1, R62.reuse, R70, 0x1 ;  /* 0x000000463e0e7211 */ /* 0x040fe400078208ff */
[----:B------:R-:W-:Y:S02]  /*23f0*/  F2FP.F16.F32.PACK_AB R12, RZ, R12 ;  /* 0x0000000cff0c723e */ /* 0x000fe400000000ff */
[----:B------:R-:W-:Y:S02]  /*2400*/  LEA.HI.X R15, R62, R71, R13, 0x1, P1 ;  /* 0x000000473e0f7211 */ /* 0x000fe400008f0c0d */
[----:B------:R-:W-:-:S05]  /*2410*/  PRMT R21, R12, 0x7610, R21 ;  /* 0x000076100c157816 */ /* 0x000fca0000000015 */
[----:B------:R0:W-:Y:S04]  /*2420*/  @P3 STG.E.U16 desc[UR36][R8.64+0x2], R21 ;  /* 0x0000021508003986 */ /* 0x0001e8000c101524 */
[----:B------:R-:W2:Y:S01]  /*2430*/  @P2 LDG.E.LTC128B.U16 R24, desc[UR36][R14.64] ;  /* 0x000000240e182981 */ /* 0x000ea2000c1e1520 */
[----:B------:R-:W-:Y:S01]  /*2440*/  IADD3 R20, P1, R10, R20, RZ ;  /* 0x000000140a147210 */ /* 0x000fe20007f3e0ff */
[----:B------:R-:W-:Y:S01]  /*2450*/  BSSY B1, `(.L_x_39) ;  /* 0x0000011000017945 */ /* 0x000fe20003800000 */
[C---:B------:R-:W-:Y:S02]  /*2460*/  SHF.L.U64.HI R13, R66.reuse, 0x4, R67 ;  /* 0x00000004420d7819 */ /* 0x040fe40000010243 */
[----:B------:R-:W-:Y:S01]  /*2470*/  ISETP.GT.AND P0, PT, R3, 0x8, P0 ;  /* 0x000000080300780c */ /* 0x000fe20000704270 */
[----:B0-----:R-:W-:Y:S01]  /*2480*/  IMAD.X R21, R11, 0x1, R65, P1 ;  /* 0x000000010b157824 */ /* 0x001fe200008e0641 */
[----:B------:R-:W-:Y:S01]  /*2490*/  LEA R12, P1, R66, R8, 0x4 ;  /* 0x00000008420c7211 */ /* 0x000fe200078220ff */
[----:B------:R-:W-:-:S04]  /*24a0*/  IMAD.WIDE.U32 R20, R59, R64, R20 ;  /* 0x000000403b147225 */ /* 0x000fc800078e0014 */
[----:B------:R-:W-:Y:S02]  /*24b0*/  IMAD.X R13, R13, 0x1, R9, P1 ;  /* 0x000000010d0d7824 */ /* 0x000fe400008e0609 */
[----:B------:R-:W-:Y:S02]  /*24c0*/  IMAD.IADD R11, R61, 0x1, R21 ;  /* 0x000000013d0b7824 */ /* 0x000fe400078e0215 */
[----:B--2---:R-:W-:-:S05]  /*24d0*/  HADD2.F32 R10, -RZ, R24.H0_H0 ;  /* 0x20000018ff0a7230 */ /* 0x004fca0000004100 */
[----:B------:R-:W-:Y:S01]  /*24e0*/  FMUL R5, R10, R57 ;  /* 0x000000390a057220 */ /* 0x000fe20000400000 */
[----:B------:R-:W-:-:S03]  /*24f0*/  LEA R10, P3, R20, R70, 0x1 ;  /* 0x00000046140a7211 */ /* 0x000fc600078608ff */
[----:B------:R-:W-:Y:S01]  /*2500*/  FFMA R5, R26, R56, R5 ;  /* 0x000000381a057223 */ /* 0x000fe20000000005 */
[----:B------:R-:W-:-:S04]  /*2510*/  LEA.HI.X R11, R20, R71, R11, 0x1, P3 ;  /* 0x00000047140b7211 */ /* 0x000fc800018f0c0b */
[----:B------:R-:W-:-:S05]  /*2520*/  F2FP.F16.F32.PACK_AB R5, RZ, R5 ;  /* 0x00000005ff05723e */ /* 0x000fca00000000ff */
[----:B------:R0:W-:Y:S01]  /*2530*/  @P2 STG.E.U16 desc[UR36][R12.64], R5 ;  /* 0x000000050c002986 */ /* 0x0001e2000c101524 */
[----:B------:R-:W-:Y:S05]  /*2540*/  @!P0 BRA `(.L_x_40) ;  /* 0x0000000000048947 */ /* 0x000fea0003800000 */
[----:B------:R2:W5:Y:S02]  /*2550*/  LDG.E.LTC128B.U16 R24, desc[UR36][R10.64+0x2] ;  /* 0x000002240a187981 */ /* 0x000564000c1e1520 */
.L_x_40:
[----:B------:R-:W-:Y:S05]  /*2560*/  BSYNC B1 ;  /* 0x0000000000017941 */ /* 0x000fea0003800000 */
.L_x_39:
[----:B-----5:R-:W-:Y:S01]  /*2570*/  HADD2.F32 R14, -RZ, R24.H0_H0 ;  /* 0x20000018ff0e7230 */ /* 0x020fe20000004100 */
[----:B------:R-:W-:Y:S01]  /*2580*/  ISETP.GT.AND P1, PT, R4, 0x8, PT ;  /* 0x000000080400780c */ /* 0x000fe20003f24270 */
[----:B------:R-:W-:Y:S03]  /*2590*/  BSSY B1, `(.L_x_41) ;  /* 0x0000008000017945 */ /* 0x000fe60003800000 */
[----:B------:R-:W-:Y:S01]  /*25a0*/  FMUL R14, R14, R57 ;  /* 0x000000390e0e7220 */ /* 0x000fe20000400000 */
[----:B------:R-:W-:-:S03]  /*25b0*/  ISETP.GT.AND P2, PT, R3, RZ, P1 ;  /* 0x000000ff0300720c */ /* 0x000fc60000f44270 */
[----:B------:R-:W-:-:S05]  /*25c0*/  FFMA R14, R27, R56, R14 ;  /* 0x000000381b0e7223 */ /* 0x000fca000000000e */
[----:B------:R-:W-:-:S05]  /*25d0*/  F2FP.F16.F32.PACK_AB R14, RZ, R14 ;  /* 0x0000000eff0e723e */ /* 0x000fca00000000ff */
[----:B------:R3:W-:Y:S01]  /*25e0*/  @P0 STG.E.U16 desc[UR36][R12.64+0x2], R14 ;  /* 0x0000020e0c000986 */ /* 0x0007e2000c101524 */
[----:B------:R-:W-:Y:S05]  /*25f0*/  @!P2 BRA `(.L_x_42) ;  /* 0x000000000004a947 */ /* 0x000fea0003800000 */
[----:B------:R4:W5:Y:S02]  /*2600*/  LDG.E.LTC128B.U16 R24, desc[UR36][R6.64+0x10] ;  /* 0x0000102406187981 */ /* 0x000964000c1e1520 */
.L_x_42:
[----:B------:R-:W-:Y:S05]  /*2610*/  BSYNC B1 ;  /* 0x0000000000017941 */ /* 0x000fea0003800000 */
.L_x_41:
[----:B---3-5:R-:W-:Y:S01]  /*2620*/  HADD2.F32 R14, -RZ, R24.H0_H0 ;  /* 0x20000018ff0e7230 */ /* 0x028fe20000004100 */
[----:B------:R-:W-:Y:S01]  /*2630*/  ISETP.GT.AND P0, PT, R4, 0x9, PT ;  /* 0x000000090400780c */ /* 0x000fe20003f04270 */
[----:B------:R-:W-:Y:S03]  /*2640*/  BSSY B1, `(.L_x_43) ;  /* 0x0000008000017945 */ /* 0x000fe60003800000 */
[----:B0-----:R-:W-:Y:S01]  /*2650*/  FMUL R5, R14, R57 ;  /* 0x000000390e057220 */ /* 0x001fe20000400000 */
[----:B------:R-:W-:-:S03]  /*2660*/  ISETP.GT.AND P3, PT, R3, RZ, P0 ;  /* 0x000000ff0300720c */ /* 0x000fc60000764270 */
[----:B------:R-:W-:-:S05]  /*2670*/  FFMA R5, R28, R56, R5 ;  /* 0x000000381c057223 */ /* 0x000fca0000000005 */
[----:B------:R-:W-:-:S05]  /*2680*/  F2FP.F16.F32.PACK_AB R5, RZ, R5 ;  /* 0x00000005ff05723e */ /* 0x000fca00000000ff */
[----:B------:R0:W-:Y:S01]  /*2690*/  @P2 STG.E.U16 desc[UR36][R8.64+0x10], R5 ;  /* 0x0000100508002986 */ /* 0x0001e2000c101524 */
[----:B------:R-:W-:Y:S05]  /*26a0*/  @!P3 BRA `(.L_x_44) ;  /* 0x000000000004b947 */ /* 0x000fea0003800000 */
[----:B------:R3:W5:Y:S02]  /*26b0*/  LDG.E.LTC128B.U16 R24, desc[UR36][R6.64+0x12] ;  /* 0x0000122406187981 */ /* 0x000764000c1e1520 */
.L_x_44:
[----:B------:R-:W-:Y:S05]  /*26c0*/  BSYNC B1 ;  /* 0x0000000000017941 */ /* 0x000fea0003800000 */
.L_x_43:
[----:B-----5:R-:W-:Y:S01]  /*26d0*/  HADD2.F32 R14, -RZ, R24.H0_H0 ;  /* 0x20000018ff0e7230 */ /* 0x020fe20000004100 */
[----:B------:R-:W-:Y:S01]  /*26e0*/  ISETP.GT.AND P1, PT, R3, 0x8, P1 ;  /* 0x000000080300780c */ /* 0x000fe20000f24270 */
[----:B------:R-:W-:Y:S03]  /*26f0*/  BSSY B1, `(.L_x_45) ;  /* 0x0000007000017945 */ /* 0x000fe60003800000 */
[----:B------:R-:W-:-:S04]  /*2700*/  FMUL R14, R14, R57 ;  /* 0x000000390e0e7220 */ /* 0x000fc80000400000 */
[----:B------:R-:W-:-:S05]  /*2710*/  FFMA R14, R29, R56, R14 ;  /* 0x000000381d0e7223 */ /* 0x000fca000000000e */
[----:B------:R-:W-:-:S05]  /*2720*/  F2FP.F16.F32.PACK_AB R14, RZ, R14 ;  /* 0x0000000eff0e723e */ /* 0x000fca00000000ff */
[----:B------:R0:W-:Y:S01]  /*2730*/  @P3 STG.E.U16 desc[UR36][R8.64+0x12], R14 ;  /* 0x0000120e08003986 */ /* 0x0001e2000c101524 */
[----:B------:R-:W-:Y:S05]  /*2740*/  @!P1 BRA `(.L_x_46) ;  /* 0x0000000000049947 */ /* 0x000fea0003800000 */
[----:B------:R0:W5:Y:S02]  /*2750*/  LDG.E.LTC128B.U16 R24, desc[UR36][R10.64+0x10] ;  /* 0x000010240a187981 */ /* 0x000164000c1e1520 */
.L_x_46:
[----:B------:R-:W-:Y:S05]  /*2760*/  BSYNC B1 ;  /* 0x0000000000017941 */ /* 0x000fea0003800000 */
.L_x_45:
[----:B0----5:R-:W-:Y:S01]  /*2770*/  HADD2.F32 R14, -RZ, R24.H0_H0 ;  /* 0x20000018ff0e7230 */ /* 0x021fe20000004100 */
        /* <DEDUP_REMOVED lines=8> */
.L_x_48:
[----:B------:R-:W-:Y:S05]  /*2800*/  BSYNC B1 ;  /* 0x0000000000017941 */ /* 0x000fea0003800000 */
.L_x_47:
        /* <DEDUP_REMOVED lines=10> */
.L_x_50:
[----:B------:R-:W-:Y:S05]  /*28b0*/  BSYNC B1 ;  /* 0x0000000000017941 */ /* 0x000fea0003800000 */
.L_x_49:
[----:B0----5:R-:W-:Y:S01]  /*28c0*/  HADD2.F32 R14, -RZ, R24.H0_H0 ;  /* 0x20000018ff0e7230 */ /* 0x021fe20000004100 */
        /* <DEDUP_REMOVED lines=9> */
.L_x_52:
[----:B------:R-:W-:Y:S05]  /*2960*/  BSYNC B1 ;  /* 0x0000000000017941 */ /* 0x000fea0003800000 */
.L_x_51:
        /* <DEDUP_REMOVED lines=9> */
.L_x_54:
[----:B------:R-:W-:Y:S05]  /*2a00*/  BSYNC B1 ;  /* 0x0000000000017941 */ /* 0x000fea0003800000 */
.L_x_53:
        /* <DEDUP_REMOVED lines=9> */
.L_x_56:
[----:B------:R-:W-:Y:S05]  /*2aa0*/  BSYNC B1 ;  /* 0x0000000000017941 */ /* 0x000fea0003800000 */
.L_x_55:
        /* <DEDUP_REMOVED lines=10> */
.L_x_58:
[----:B------:R-:W-:Y:S05]  /*2b50*/  BSYNC B1 ;  /* 0x0000000000017941 */ /* 0x000fea0003800000 */
.L_x_57:
        /* <DEDUP_REMOVED lines=10> */
.L_x_60:
[----:B------:R-:W-:Y:S05]  /*2c00*/  BSYNC B1 ;  /* 0x0000000000017941 */ /* 0x000fea0003800000 */
.L_x_59:
        /* <DEDUP_REMOVED lines=9> */
.L_x_62:
[----:B------:R-:W-:Y:S05]  /*2ca0*/  BSYNC B1 ;  /* 0x0000000000017941 */ /* 0x000fea0003800000 */
.L_x_61:
        /* <DEDUP_REMOVED lines=9> */
.L_x_64:
[----:B------:R-:W-:Y:S05]  /*2d40*/  BSYNC B1 ;  /* 0x0000000000017941 */ /* 0x000fea0003800000 */
.L_x_63:
        /* <DEDUP_REMOVED lines=10> */
.L_x_66:
[----:B------:R-:W-:Y:S05]  /*2df0*/  BSYNC B1 ;  /* 0x0000000000017941 */ /* 0x000fea0003800000 */
.L_x_65:
        /* <DEDUP_REMOVED lines=10> */
.L_x_68:
[----:B------:R-:W-:Y:S05]  /*2ea0*/  BSYNC B1 ;  /* 0x0000000000017941 */ /* 0x000fea0003800000 */
.L_x_67:
        /* <DEDUP_REMOVED lines=9> */
.L_x_70:
[----:B------:R-:W-:Y:S05]  /*2f40*/  BSYNC B1 ;  /* 0x0000000000017941 */ /* 0x000fea0003800000 */
.L_x_69:
        /* <DEDUP_REMOVED lines=9> */
.L_x_72:
[----:B------:R-:W-:Y:S05]  /*2fe0*/  BSYNC B1 ;  /* 0x0000000000017941 */ /* 0x000fea0003800000 */
.L_x_71:
        /* <DEDUP_REMOVED lines=10> */
.L_x_74:
[----:B------:R-:W-:Y:S05]  /*3090*/  BSYNC B1 ;  /* 0x0000000000017941 */ /* 0x000fea0003800000 */
.L_x_73:
        /* <DEDUP_REMOVED lines=10> */
.L_x_76:
[----:B------:R-:W-:Y:S05]  /*3140*/  BSYNC B1 ;  /* 0x0000000000017941 */ /* 0x000fea0003800000 */
.L_x_75:
        /* <DEDUP_REMOVED lines=9> */
.L_x_78:
[----:B------:R-:W-:Y:S05]  /*31e0*/  BSYNC B1 ;  /* 0x0000000000017941 */ /* 0x000fea0003800000 */
.L_x_77:
        /* <DEDUP_REMOVED lines=9> */
.L_x_80:
[----:B------:R-:W-:Y:S05]  /*3280*/  BSYNC B1 ;  /* 0x0000000000017941 */ /* 0x000fea0003800000 */
.L_x_79:
        /* <DEDUP_REMOVED lines=10> */
.L_x_82:
[----:B------:R-:W-:Y:S05]  /*3330*/  BSYNC B1 ;  /* 0x0000000000017941 */ /* 0x000fea0003800000 */
.L_x_81:
        /* <DEDUP_REMOVED lines=10> */
.L_x_84:
[----:B------:R-:W-:Y:S05]  /*33e0*/  BSYNC B1 ;  /* 0x0000000000017941 */ /* 0x000fea0003800000 */
.L_x_83:
        /* <DEDUP_REMOVED lines=9> */
.L_x_86:
[----:B------:R-:W-:Y:S05]  /*3480*/  BSYNC B1 ;  /* 0x0000000000017941 */ /* 0x000fea0003800000 */
.L_x_85:
        /* <DEDUP_REMOVED lines=9> */
.L_x_88:
[----:B------:R-:W-:Y:S05]  /*3520*/  BSYNC B1 ;  /* 0x0000000000017941 */ /* 0x000fea0003800000 */
.L_x_87:
        /* <DEDUP_REMOVED lines=10> */
.L_x_90:
[----:B------:R-:W-:Y:S05]  /*35d0*/  BSYNC B1 ;  /* 0x0000000000017941 */ /* 0x000fea0003800000 */
.L_x_89:
[----:B0----5:R-:W-:Y:S01]  /*35e0*/  HADD2.F32 R14, -RZ, R24.H0_H0 ;  /* 0x20000018ff0e7230 */ /* 0x021fe20000004100 */
[----:B------:R-:W-:Y:S01]  /*35f0*/  ISETP.GT.AND P0, PT, R4, 0x39, PT ;  /* 0x000000390400780c */ /* 0x000fe20003f04270 */
[----:B------:R-:W-:Y:S01]  /*3600*/  @P2 IMAD.MOV.U32 R4, RZ, RZ, R8 ;  /* 0x000000ffff042224 */ /* 0x000fe200078e0008 */
[----:B------:R-:W-:Y:S02]  /*3610*/  BSSY B1, `(.L_x_91) ;  /* 0x000000a000017945 */ /* 0x000fe40003800000 */
[----:B------:R-:W-:Y:S01]  /*3620*/  FMUL R5, R14, R57 ;  /* 0x000000390e057220 */ /* 0x000fe20000400000 */
[----:B------:R-:W-:-:S03]  /*3630*/  ISETP.GT.AND P3, PT, R3, RZ, P0 ;  /* 0x000000ff0300720c */ /* 0x000fc60000764270 */
[----:B------:R-:W-:-:S05]  /*3640*/  FFMA R5, R52, R56, R5 ;  /* 0x0000003834057223 */ /* 0x000fca0000000005 */
[----:B------:R-:W-:-:S04]  /*3650*/  F2FP.F16.F32.PACK_AB R5, RZ, R5 ;  /* 0x00000005ff05723e */ /* 0x000fc800000000ff */
[----:B------:R-:W-:Y:S01]  /*3660*/  PRMT R14, R5, 0x7610, R14 ;  /* 0x00007610050e7816 */ /* 0x000fe2000000000e */
[----:B------:R-:W-:-:S05]  /*3670*/  @P2 IMAD.MOV.U32 R5, RZ, RZ, R9 ;  /* 0x000000ffff052224 */ /* 0x000fca00078e0009 */
[----:B------:R0:W-:Y:S01]  /*3680*/  @P2 STG.E.U16 desc[UR36][R4.64+0x70], R14 ;  /* 0x0000700e04002986 */ /* 0x0001e2000c101524 */
[----:B------:R-:W-:Y:S05]  /*3690*/  @!P3 BRA `(.L_x_92) ;  /* 0x000000000004b947 */ /* 0x000fea0003800000 */
[----:B------:R0:W5:Y:S02]  /*36a0*/  LDG.E.LTC128B.U16 R24, desc[UR36][R6.64+0x72] ;  /* 0x0000722406187981 */ /* 0x000164000c1e1520 */
.L_x_92:
[----:B------:R-:W-:Y:S05]  /*36b0*/  BSYNC B1 ;  /* 0x0000000000017941 */ /* 0x000fea0003800000 */
.L_x_91:
        /* <DEDUP_REMOVED lines=9> */
.L_x_94:
[----:B------:R-:W-:Y:S05]  /*3750*/  BSYNC B1 ;  /* 0x0000000000017941 */ /* 0x000fea0003800000 */
.L_x_93:
[----:B0----5:R-:W-:Y:S01]  /*3760*/  HADD2.F32 R4, -RZ, R24.H0_H0 ;  /* 0x20000018ff047230 */ /* 0x021fe20000004100 */
[----:B------:R-:W-:Y:S01]  /*3770*/  ISETP.GT.AND P0, PT, R3, 0x8, P0 ;  /* 0x000000080300780c */ /* 0x000fe20000704270 */
[----:B------:R-:W-:Y:S03]  /*3780*/  BSSY B1, `(.L_x_95) ;  /* 0x000000a000017945 */ /* 0x000fe60003800000 */
[----:B------:R-:W-:Y:S01]  /*3790*/  FMUL R5, R4, R57 ;  /* 0x0000003904057220 */ /* 0x000fe20000400000 */
[----:B------:R-:W-:-:S03]  /*37a0*/  @P1 IMAD.MOV.U32 R4, RZ, RZ, R12 ;  /* 0x000000ffff041224 */ /* 0x000fc600078e000c */
[----:B------:R-:W-:-:S05]  /*37b0*/  FFMA R5, R54, R56, R5 ;  /* 0x0000003836057223 */ /* 0x000fca0000000005 */
[----:B------:R-:W-:-:S04]  /*37c0*/  F2FP.F16.F32.PACK_AB R5, RZ, R5 ;  /* 0x00000005ff05723e */ /* 0x000fc800000000ff */
[----:B-1-34-:R-:W-:Y:S01]  /*37d0*/  PRMT R6, R5, 0x7610, R6 ;  /* 0x0000761005067816 */ /* 0x01afe20000000006 */
[----:B------:R-:W-:-:S05]  /*37e0*/  @P1 IMAD.MOV.U32 R5, RZ, RZ, R13 ;  /* 0x000000ffff051224 */ /* 0x000fca00078e000d */
[----:B------:R0:W-:Y:S01]  /*37f0*/  @P1 STG.E.U16 desc[UR36][R4.64+0x70], R6 ;  /* 0x0000700604001986 */ /* 0x0001e2000c101524 */
[----:B------:R-:W-:Y:S05]  /*3800*/  @!P0 BRA `(.L_x_96) ;  /* 0x0000000000048947 */ /* 0x000fea0003800000 */
[----:B------:R1:W5:Y:S02]  /*3810*/  LDG.E.LTC128B.U16 R24, desc[UR36][R10.64+0x72] ;  /* 0x000072240a187981 */ /* 0x000364000c1e1520 */
.L_x_96:
[----:B------:R-:W-:Y:S05]  /*3820*/  BSYNC B1 ;  /* 0x0000000000017941 */ /* 0x000fea0003800000 */
.L_x_95:
[----:B------:R-:W-:Y:S05]  /*3830*/  @!P0 BRA `(.L_x_97) ;  /* 0x0000000800a88947 */ /* 0x000fea0003800000 */
[----:B-----5:R-:W-:-:S05]  /*3840*/  HADD2.F32 R24, -RZ, R24.H0_H0 ;  /* 0x20000018ff187230 */ /* 0x020fca0000004100 */
[----:B------:R-:W-:-:S04]  /*3850*/  FMUL R24, R24, R57 ;  /* 0x0000003918187220 */ /* 0x000fc80000400000 */
[----:B------:R-:W-:-:S05]  /*3860*/  FFMA R24, R55, R56, R24 ;  /* 0x0000003837187223 */ /* 0x000fca0000000018 */
[----:B------:R-:W-:-:S05]  /*3870*/  F2FP.F16.F32.PACK_AB R24, RZ, R24 ;  /* 0x00000018ff18723e */ /* 0x000fca00000000ff */
[----:B------:R3:W-:Y:S01]  /*3880*/  STG.E.U16 desc[UR36][R12.64+0x72], R24 ;  /* 0x000072180c007986 */ /* 0x0007e2000c101524 */
[----:B------:R-:W-:Y:S05]  /*3890*/  BRA `(.L_x_97) ;  /* 0x0000000800907947 */ /* 0x000fea0003800000 */
.L_x_36:
[----:B------:R-:W-:Y:S01]  /*38a0*/  ISETP.GT.AND P0, PT, R4, 0x1, PT ;  /* 0x000000010400780c */ /* 0x000fe20003f04270 */
[----:B------:R-:W-:Y:S01]  /*38b0*/  ULDC.64 UR4, c[0x0][0x5c0] ;  /* 0x0001700000047ab9 */ /* 0x000fe20000000a00 */
[-C--:B------:R-:W-:Y:S01]  /*38c0*/  FMUL R24, R24, R56.reuse ;  /* 0x0000003818187220 */ /* 0x080fe20000400000 */
[-C--:B------:R-:W-:Y:S01]  /*38d0*/  FMUL R25, R25, R56.reuse ;  /* 0x0000003819197220 */ /* 0x080fe20000400000 */
[----:B------:R-:W-:Y:S01]  /*38e0*/  ISETP.GT.AND P3, PT, R3, RZ, P0 ;  /* 0x000000ff0300720c */ /* 0x000fe20000764270 */
[-C--:B------:R-:W-:Y:S01]  /*38f0*/  FMUL R26, R26, R56.reuse ;  /* 0x000000381a1a7220 */ /* 0x080fe20000400000 */
[----:B------:R-:W-:Y:S01]  /*3900*/  LEA R6, P4, R60, UR4, 0x1 ;  /* 0x000000043c067c11 */ /* 0x000fe2000f8808ff */
[----:B------:R-:W-:Y:S01]  /*3910*/  FMUL R27, R27, R56 ;  /* 0x000000381b1b7220 */ /* 0x000fe20000400000 */
[----:B------:R-:W-:Y:S01]  /*3920*/  F2FP.F16.F32.PACK_AB R24, RZ, R24 ;  /* 0x00000018ff18723e */ /* 0x000fe200000000ff */
[-C--:B------:R-:W-:Y:S01]  /*3930*/  FMUL R28, R28, R56.reuse ;  /* 0x000000381c1c7220 */ /* 0x080fe20000400000 */
[----:B------:R-:W-:Y:S01]  /*3940*/  LEA.HI.X R7, R60, UR5, R75, 0x1, P4 ;  /* 0x000000053c077c11 */ /* 0x000fe2000a0f0c4b */
[-C--:B------:R-:W-:Y:S01]  /*3950*/  FMUL R29, R29, R56.reuse ;  /* 0x000000381d1d7220 */ /* 0x080fe20000400000 */
[----:B------:R-:W-:Y:S01]  /*3960*/  F2FP.F16.F32.PACK_AB R25, RZ, R25 ;  /* 0x00000019ff19723e */ /* 0x000fe200000000ff */
[-C--:B------:R-:W-:Y:S01]  /*3970*/  FMUL R30, R30, R56.reuse ;  /* 0x000000381e1e7220 */ /* 0x080fe20000400000 */
[----:B------:R-:W-:Y:S01]  /*3980*/  SHF.L.U64.HI R67, R66, 0x4, R67 ;  /* 0x0000000442437819 */ /* 0x000fe20000010243 */
[----:B------:R-:W-:Y:S01]  /*3990*/  @P1 STG.E.U16 desc[UR36][R6.64], R24 ;  /* 0x0000001806001986 */ /* 0x000fe2000c101524 */
[----:B------:R-:W-:Y:S01]  /*39a0*/  ISETP.GT.AND P1, PT, R4, 0x8, PT ;  /* 0x000000080400780c */ /* 0x000fe20003f24270 */
[----:B------:R-:W-:Y:S01]  /*39b0*/  FMUL R31, R31, R56 ;  /* 0x000000381f1f7220 */ /* 0x000fe20000400000 */
[C---:B------:R-:W-:Y:S01]  /*39c0*/  ISETP.GT.AND P4, PT, R3.reuse, 0x8, P0 ;  /* 0x000000080300780c */ /* 0x040fe20000784270 */
[----:B------:R-:W-:Y:S01]  /*39d0*/  @P3 STG.E.U16 desc[UR36][R6.64+0x2], R25 ;  /* 0x0000021906003986 */ /* 0x000fe2000c101524 */
[----:B------:R-:W-:Y:S01]  /*39e0*/  LEA R8, P3, R66, R6, 0x4 ;  /* 0x0000000642087211 */ /* 0x000fe200078620ff */
[-C--:B------:R-:W-:Y:S01]  /*39f0*/  FMUL R32, R32, R56.reuse ;  /* 0x0000003820207220 */ /* 0x080fe20000400000 */
[----:B------:R-:W-:Y:S01]  /*3a00*/  ISETP.GT.AND P2, PT, R3, 0x8, P2 ;  /* 0x000000080300780c */ /* 0x000fe20001744270 */
[-C--:B------:R-:W-:Y:S01]  /*3a10*/  FMUL R33, R33, R56.reuse ;  /* 0x0000003821217220 */ /* 0x080fe20000400000 */
[----:B------:R-:W-:Y:S01]  /*3a20*/  ISETP.GT.AND P0, PT, R4, 0x9, PT ;  /* 0x000000090400780c */ /* 0x000fe20003f04270 */
[----:B------:R-:W-:Y:S01]  /*3a30*/  IMAD.X R9, R67, 0x1, R7, P3 ;  /* 0x0000000143097824 */ /* 0x000fe200018e0607 */
[C---:B------:R-:W-:Y:S01]  /*3a40*/  ISETP.GT.AND P5, PT, R3.reuse, RZ, P1 ;  /* 0x000000ff0300720c */ /* 0x040fe20000fa4270 */
[-C--:B------:R-:W-:Y:S01]  /*3a50*/  FMUL R34, R34, R56.reuse ;  /* 0x0000003822227220 */ /* 0x080fe20000400000 */
[----:B------:R-:W-:Y:S01]  /*3a60*/  ISETP.GT.AND P3, PT, R3, RZ, P0 ;  /* 0x000000ff0300720c */ /* 0x000fe20000764270 */
[----:B------:R-:W-:Y:S01]  /*3a70*/  FMUL R35, R35, R56 ;  /* 0x0000003823237220 */ /* 0x000fe20000400000 */
[----:B------:R-:W-:Y:S01]  /*3a80*/  F2FP.F16.F32.PACK_AB R26, RZ, R26 ;  /* 0x0000001aff1a723e */ /* 0x000fe200000000ff */
[-C--:B------:R-:W-:Y:S01]  /*3a90*/  FMUL R36, R36, R56.reuse ;  /* 0x0000003824247220 */ /* 0x080fe20000400000 */
[----:B------:R-:W-:Y:S01]  /*3aa0*/  F2FP.F16.F32.PACK_AB R27, RZ, R27 ;  /* 0x0000001bff1b723e */ /* 0x000fe200000000ff */
[----:B------:R-:W-:Y:S01]  /*3ab0*/  FMUL R37, R37, R56 ;  /* 0x0000003825257220 */ /* 0x000fe20000400000 */
[----:B------:R-:W-:Y:S01]  /*3ac0*/  F2FP.F16.F32.PACK_AB R28, RZ, R28 ;  /* 0x0000001cff1c723e */ /* 0x000fe200000000ff */
[----:B------:R-:W-:Y:S01]  /*3ad0*/  @P2 STG.E.U16 desc[UR36][R8.64], R26 ;  /* 0x0000001a08002986 */ /* 0x000fe2000c101524 */
[----:B------:R-:W-:Y:S01]  /*3ae0*/  F2FP.F16.F32.PACK_AB R29, RZ, R29 ;  /* 0x0000001dff1d723e */ /* 0x000fe200000000ff */
[-C--:B------:R-:W-:Y:S01]  /*3af0*/  FMUL R38, R38, R56.reuse ;  /* 0x0000003826267220 */ /* 0x080fe20000400000 */
[----:B------:R-:W-:Y:S01]  /*3b00*/  ISETP.GT.AND P2, PT, R3, 0x8, P1 ;  /* 0x000000080300780c */ /* 0x000fe20000f44270 */
[----:B------:R-:W-:Y:S01]  /*3b10*/  @P4 STG.E.U16 desc[UR36][R8.64+0x2], R27 ;  /* 0x0000021b08004986 */ /* 0x000fe2000c101524 */
[----:B------:R-:W-:Y:S01]  /*3b20*/  ISETP.GT.AND P1, PT, R4, 0x10, PT ;  /* 0x000000100400780c */ /* 0x000fe20003f24270 */
[----:B------:R-:W-:Y:S01]  /*3b30*/  FMUL R39, R39, R56 ;  /* 0x0000003827277220 */ /* 0x000fe20000400000 */
[----:B------:R-:W-:Y:S01]  /*3b40*/  F2FP.F16.F32.PACK_AB R30, RZ, R30 ;  /* 0x0000001eff1e723e */ /* 0x000fe200000000ff */
[----:B------:R-:W-:Y:S01]  /*3b50*/  @P5 STG.E.U16 desc[UR36][R6.64+0x10], R28 ;  /* 0x0000101c06005986 */ /* 0x000fe2000c101524 */
[C---:B------:R-:W-:Y:S01]  /*3b60*/  ISETP.GT.AND P4, PT, R3.reuse, RZ, P1 ;  /* 0x000000ff0300720c */ /* 0x040fe20000f84270 */
[-C--:B------:R-:W-:Y:S01]  /*3b70*/  FMUL R40, R40, R56.reuse ;  /* 0x0000003828287220 */ /* 0x080fe20000400000 */
[----:B------:R-:W-:Y:S01]  /*3b80*/  F2FP.F16.F32.PACK_AB R31, RZ, R31 ;  /* 0x0000001fff1f723e */ /* 0x000fe200000000ff */
[----:B------:R-:W-:Y:S01]  /*3b90*/  @P3 STG.E.U16 desc[UR36][R6.64+0x12], R29 ;  /* 0x0000121d06003986 */ /* 0x000fe2000c101524 */
[----:B------:R-:W-:Y:S01]  /*3ba0*/  ISETP.GT.AND P3, PT, R3, 0x8, P0 ;  /* 0x000000080300780c */ /* 0x000fe20000764270 */
[----:B------:R-:W-:Y:S01]  /*3bb0*/  FMUL R41, R41, R56 ;  /* 0x0000003829297220 */ /* 0x000fe20000400000 */
[----:B------:R-:W-:Y:S01]  /*3bc0*/  ISETP.GT.AND P0, PT, R4, 0x11, PT ;  /* 0x000000110400780c */ /* 0x000fe20003f04270 */
[----:B------:R-:W-:Y:S01]  /*3bd0*/  @P2 STG.E.U16 desc[UR36][R8.64+0x10], R30 ;  /* 0x0000101e08002986 */ /* 0x000fe2000c101524 */
[----:B------:R-:W-:Y:S01]  /*3be0*/  F2FP.F16.F32.PACK_AB R32, RZ, R32 ;  /* 0x00000020ff20723e */ /* 0x000fe200000000ff */
[-C--:B------:R-:W-:Y:S01]  /*3bf0*/  FMUL R42, R42, R56.reuse ;  /* 0x000000382a2a7220 */ /* 0x080fe20000400000 */
[----:B------:R-:W-:Y:S01]  /*3c00*/  ISETP.GT.AND P5, PT, R3, RZ, P0 ;  /* 0x000000ff0300720c */ /* 0x000fe200007a4270 */
[-C--:B------:R-:W-:Y:S01]  /*3c10*/  FMUL R43, R43, R56.reuse ;  /* 0x000000382b2b7220 */ /* 0x080fe20000400000 */
[----:B------:R-:W-:Y:S01]  /*3c20*/  ISETP.GT.AND P2, PT, R3, 0x8, P1 ;  /* 0x000000080300780c */ /* 0x000fe20000f44270 */
[-C--:B------:R-:W-:Y:S01]  /*3c30*/  FMUL R44, R44, R56.reuse ;  /* 0x000000382c2c7220 */ /* 0x080fe20000400000 */
[----:B------:R-:W-:Y:S01]  /*3c40*/  ISETP.GT.AND P1, PT, R4, 0x18, PT ;  /* 0x000000180400780c */ /* 0x000fe20003f24270 */
[-C--:B------:R-:W-:Y:S01]  /*3c50*/  FMUL R45, R45, R56.reuse ;  /* 0x000000382d2d7220 */ /* 0x080fe20000400000 */
[----:B------:R-:W-:Y:S01]  /*3c60*/  F2FP.F16.F32.PACK_AB R33, RZ, R33 ;  /* 0x00000021ff21723e */ /* 0x000fe200000000ff */
[----:B------:R-:W-:Y:S01]  /*3c70*/  @P3 STG.E.U16 desc[UR36][R8.64+0x12], R31 ;  /* 0x0000121f08003986 */ /* 0x000fe2000c101524 */
[C---:B------:R-:W-:Y:S01]  /*3c80*/  ISETP.GT.AND P3, PT, R3.reuse, 0x8, P0 ;  /* 0x000000080300780c */ /* 0x040fe20000764270 */
[-C--:B------:R-:W-:Y:S01]  /*3c90*/  FMUL R46, R46, R56.reuse ;  /* 0x000000382e2e7220 */ /* 0x080fe20000400000 */
[----:B------:R-:W-:Y:S01]  /*3ca0*/  ISETP.GT.AND P0, PT, R4, 0x19, PT ;  /* 0x000000190400780c */ /* 0x000fe20003f04270 */
[----:B------:R-:W-:Y:S01]  /*3cb0*/  @P4 STG.E.U16 desc[UR36][R6.64+0x20], R32 ;  /* 0x0000202006004986 */ /* 0x000fe2000c101524 */
[----:B------:R-:W-:Y:S01]  /*3cc0*/  ISETP.GT.AND P4, PT, R3, RZ, P1 ;  /* 0x000000ff0300720c */ /* 0x000fe20000f84270 */
[----:B------:R-:W-:Y:S01]  /*3cd0*/  FMUL R47, R47, R56 ;  /* 0x000000382f2f7220 */ /* 0x000fe20000400000 */
[----:B------:R-:W-:Y:S01]  /*3ce0*/  F2FP.F16.F32.PACK_AB R34, RZ, R34 ;  /* 0x00000022ff22723e */ /* 0x000fe200000000ff */
[----:B------:R-:W-:Y:S01]  /*3cf0*/  @P5 STG.E.U16 desc[UR36][R6.64+0x22], R33 ;  /* 0x0000222106005986 */ /* 0x000fe2000c101524 */
[----:B------:R-:W-:Y:S01]  /*3d00*/  ISETP.GT.AND P5, PT, R3, RZ, P0 ;  /* 0x000000ff0300720c */ /* 0x000fe200007a4270 */
[----:B------:R-:W-:Y:S01]  /*3d10*/  FMUL R48, R48, R56 ;  /* 0x0000003830307220 */ /* 0x000fe20000400000 */
[----:B------:R-:W-:Y:S01]  /*3d20*/  F2FP.F16.F32.PACK_AB R35, RZ, R35 ;  /* 0x00000023ff23723e */ /* 0x000fe200000000ff */
[----:B------:R-:W-:Y:S01]  /*3d30*/  @P2 STG.E.U16 desc[UR36][R8.64+0x20], R34 ;  /* 0x0000202208002986 */ /* 0x000fe2000c101524 */
[----:B------:R-:W-:Y:S01]  /*3d40*/  F2FP.F16.F32.PACK_AB R36, RZ, R36 ;  /* 0x00000024ff24723e */ /* 0x000fe200000000ff */
[-C--:B------:R-:W-:Y:S01]  /*3d50*/  FMUL R49, R49, R56.reuse ;  /* 0x0000003831317220 */ /* 0x080fe20000400000 */
[C---:B------:R-:W-:Y:S01]  /*3d60*/  ISETP.GT.AND P2, PT, R3.reuse, 0x8, P1 ;  /* 0x000000080300780c */ /* 0x040fe20000f44270 */
[----:B------:R-:W-:Y:S01]  /*3d70*/  @P3 STG.E.U16 desc[UR36][R8.64+0x22], R35 ;  /* 0x0000222308003986 */ /* 0x000fe2000c101524 */
[----:B------:R-:W-:Y:S01]  /*3d80*/  ISETP.GT.AND P1, PT, R4, 0x20, PT ;  /* 0x000000200400780c */ /* 0x000fe20003f24270 */
[-C--:B------:R-:W-:Y:S01]  /*3d90*/  FMUL R50, R50, R56.reuse ;  /* 0x0000003832327220 */ /* 0x080fe20000400000 */
[----:B------:R-:W-:Y:S01]  /*3da0*/  F2FP.F16.F32.PACK_AB R37, RZ, R37 ;  /* 0x00000025ff25723e */ /* 0x000fe200000000ff */
[----:B------:R-:W-:Y:S01]  /*3db0*/  @P4 STG.E.U16 desc[UR36][R6.64+0x30], R36 ;  /* 0x0000302406004986 */ /* 0x000fe2000c101524 */
[----:B------:R-:W-:Y:S01]  /*3dc0*/  ISETP.GT.AND P3, PT, R3, 0x8, P0 ;  /* 0x000000080300780c */ /* 0x000fe20000764270 */
[-C--:B------:R-:W-:Y:S01]  /*3dd0*/  FMUL R51, R51, R56.reuse ;  /* 0x0000003833337220 */ /* 0x080fe20000400000 */
[----:B------:R-:W-:Y:S01]  /*3de0*/  ISETP.GT.AND P0, PT, R4, 0x21, PT ;  /* 0x000000210400780c */ /* 0x000fe20003f04270 */
[----:B------:R-:W-:Y:S01]  /*3df0*/  @P5 STG.E.U16 desc[UR36][R6.64+0x32], R37 ;  /* 0x0000322506005986 */ /* 0x000fe2000c101524 */
        /* <DEDUP_REMOVED lines=10> */
[----:B------:R-:W-:-:S02]  /*3ea0*/  F2FP.F16.F32.PACK_AB R41, RZ, R41 ;  /* 0x00000029ff29723e */ /* 0x000fc400000000ff */
[C---:B------:R-:W-:Y:S01]  /*3eb0*/  ISETP.GT.AND P1, PT, R3.reuse, 0x8, P1 ;  /* 0x000000080300780c */ /* 0x040fe20000f24270 */
[----:B------:R-:W-:Y:S01]  /*3ec0*/  @P3 STG.E.U16 desc[UR36][R8.64+0x32], R39 ;  /* 0x0000322708003986 */ /* 0x000fe2000c101524 */
[C---:B------:R-:W-:Y:S02]  /*3ed0*/  ISETP.GT.AND P2, PT, R3.reuse, 0x8, P0 ;  /* 0x000000080300780c */ /* 0x040fe40000744270 */
[C---:B------:R-:W-:Y:S01]  /*3ee0*/  ISETP.GT.AND P0, PT, R4.reuse, 0x29, PT ;  /* 0x000000290400780c */ /* 0x040fe20003f04270 */
[----:B------:R-:W-:Y:S01]  /*3ef0*/  @P4 STG.E.U16 desc[UR36][R6.64+0x40], R40 ;  /* 0x0000402806004986 */ /* 0x000fe2000c101524 */
[----:B------:R-:W-:Y:S02]  /*3f00*/  ISETP.GT.AND P4, PT, R4, 0x28, PT ;  /* 0x000000280400780c */ /* 0x000fe40003f84270 */
[----:B------:R-:W-:Y:S01]  /*3f10*/  F2FP.F16.F32.PACK_AB R42, RZ, R42 ;  /* 0x0000002aff2a723e */ /* 0x000fe200000000ff */
[----:B------:R-:W-:Y:S01]  /*3f20*/  @P5 STG.E.U16 desc[UR36][R6.64+0x42], R41 ;  /* 0x0000422906005986 */ /* 0x000fe2000c101524 */
[----:B------:R-:W-:-:S02]  /*3f30*/  ISETP.GT.AND P5, PT, R3, RZ, P4 ;  /* 0x000000ff0300720c */ /* 0x000fc400027a4270 */
[C---:B------:R-:W-:Y:S01]  /*3f40*/  ISETP.GT.AND P3, PT, R3.reuse, RZ, P0 ;  /* 0x000000ff0300720c */ /* 0x040fe20000764270 */
[----:B------:R-:W-:Y:S01]  /*3f50*/  @P1 STG.E.U16 desc[UR36][R8.64+0x40], R42 ;  /* 0x0000402a08001986 */ /* 0x000fe2000c101524 */
[----:B------:R-:W-:Y:S02]  /*3f60*/  F2FP.F16.F32.PACK_AB R43, RZ, R43 ;  /* 0x0000002bff2b723e */ /* 0x000fe400000000ff */
[----:B------:R-:W-:Y:S02]  /*3f70*/  F2FP.F16.F32.PACK_AB R44, RZ, R44 ;  /* 0x0000002cff2c723e */ /* 0x000fe400000000ff */
[C---:B------:R-:W-:Y:S01]  /*3f80*/  ISETP.GT.AND P4, PT, R3.reuse, 0x8, P4 ;  /* 0x000000080300780c */ /* 0x040fe20002784270 */
[----:B------:R-:W-:Y:S01]  /*3f90*/  @P2 STG.E.U16 desc[UR36][R8.64+0x42], R43 ;  /* 0x0000422b08002986 */ /* 0x000fe2000c101524 */
[----:B------:R-:W-:Y:S02]  /*3fa0*/  F2FP.F16.F32.PACK_AB R45, RZ, R45 ;  /* 0x0000002dff2d723e */ /* 0x000fe400000000ff */
[----:B------:R-:W-:Y:S01]  /*3fb0*/  ISETP.GT.AND P2, PT, R4, 0x31, PT ;  /* 0x000000310400780c */ /* 0x000fe20003f44270 */
[----:B------:R-:W-:Y:S01]  /*3fc0*/  @P5 STG.E.U16 desc[UR36][R6.64+0x50], R44 ;  /* 0x0000502c06005986 */ /* 0x000fe2000c101524 */
[----:B------:R-:W-:-:S02]  /*3fd0*/  ISETP.GT.AND P5, PT, R3, 0x8, P0 ;  /* 0x000000080300780c */ /* 0x000fc400007a4270 */
[C---:B------:R-:W-:Y:S01]  /*3fe0*/  ISETP.GT.AND P1, PT, R4.reuse, 0x38, PT ;  /* 0x000000380400780c */ /* 0x040fe20003f24270 */
[----:B------:R-:W-:Y:S01]  /*3ff0*/  @P3 STG.E.U16 desc[UR36][R6.64+0x52], R45 ;  /* 0x0000522d06003986 */ /* 0x000fe2000c101524 */
[C---:B------:R-:W-:Y:S02]  /*4000*/  ISETP.GT.AND P3, PT, R4.reuse, 0x30, PT ;  /* 0x000000300400780c */ /* 0x040fe40003f64270 */
[----:B------:R-:W-:Y:S01]  /*4010*/  ISETP.GT.AND P0, PT, R4, 0x39, PT ;  /* 0x000000390400780c */ /* 0x000fe20003f04270 */
[----:B------:R-:W-:Y:S01]  /*4020*/  @P4 IMAD.MOV.U32 R4, RZ, RZ, R8 ;  /* 0x000000ffff044224 */ /* 0x000fe200078e0008 */
[----:B------:R-:W-:Y:S01]  /*4030*/  F2FP.F16.F32.PACK_AB R46, RZ, R46 ;  /* 0x0000002eff2e723e */ /* 0x000fe200000000ff */
[----:B------:R-:W-:Y:S01]  /*4040*/  @P4 IMAD.MOV.U32 R5, RZ, RZ, R9 ;  /* 0x000000ffff054224 */ /* 0x000fe200078e0009 */
[----:B------:R-:W-:Y:S02]  /*4050*/  F2FP.F16.F32.PACK_AB R47, RZ, R47 ;  /* 0x0000002fff2f723e */ /* 0x000fe400000000ff */
[----:B------:R-:W-:-:S02]  /*4060*/  F2FP.F16.F32.PACK_AB R48, RZ, R48 ;  /* 0x00000030ff30723e */ /* 0x000fc400000000ff */
[----:B------:R0:W-:Y:S01]  /*4070*/  @P4 STG.E.U16 desc[UR36][R4.64+0x50], R46 ;  /* 0x0000502e04004986 */ /* 0x0001e2000c101524 */
[C---:B------:R-:W-:Y:S02]  /*4080*/  ISETP.GT.AND P4, PT, R3.reuse, RZ, P2 ;  /* 0x000000ff0300720c */ /* 0x040fe40001784270 */
[----:B------:R-:W-:Y:S02]  /*4090*/  F2FP.F16.F32.PACK_AB R49, RZ, R49 ;  /* 0x00000031ff31723e */ /* 0x000fe400000000ff */
[----:B------:R-:W-:Y:S02]  /*40a0*/  ISETP.GT.AND P2, PT, R3, 0x8, P2 ;  /* 0x000000080300780c */ /* 0x000fe40001744270 */
[----:B------:R-:W-:Y:S02]  /*40b0*/  F2FP.F16.F32.PACK_AB R50, RZ, R50 ;  /* 0x00000032ff32723e */ /* 0x000fe400000000ff */
[----:B------:R-:W-:Y:S02]  /*40c0*/  F2FP.F16.F32.PACK_AB R51, RZ, R51 ;  /* 0x00000033ff33723e */ /* 0x000fe400000000ff */
[----:B------:R-:W-:Y:S01]  /*40d0*/  F2FP.F16.F32.PACK_AB R52, RZ, R52 ;  /* 0x00000034ff34723e */ /* 0x000fe200000000ff */
[----:B0-----:R-:W-:Y:S01]  /*40e0*/  @P5 IMAD.MOV.U32 R4, RZ, RZ, R8 ;  /* 0x000000ffff045224 */ /* 0x001fe200078e0008 */
[----:B------:R-:W-:Y:S01]  /*40f0*/  F2FP.F16.F32.PACK_AB R53, RZ, R53 ;  /* 0x00000035ff35723e */ /* 0x000fe200000000ff */
[----:B------:R-:W-:Y:S01]  /*4100*/  @P5 IMAD.MOV.U32 R5, RZ, RZ, R9 ;  /* 0x000000ffff055224 */ /* 0x000fe200078e0009 */
[----:B------:R-:W-:-:S02]  /*4110*/  F2FP.F16.F32.PACK_AB R54, RZ, R54 ;  /* 0x00000036ff36723e */ /* 0x000fc400000000ff */
[----:B------:R-:W-:Y:S02]  /*4120*/  F2FP.F16.F32.PACK_AB R55, RZ, R55 ;  /* 0x00000037ff37723e */ /* 0x000fe400000000ff */
[----:B------:R0:W-:Y:S01]  /*4130*/  @P5 STG.E.U16 desc[UR36][R4.64+0x52], R47 ;  /* 0x0000522f04005986 */ /* 0x0001e2000c101524 */
[C---:B------:R-:W-:Y:S02]  /*4140*/  ISETP.GT.AND P5, PT, R3.reuse, RZ, P3 ;  /* 0x000000ff0300720c */ /* 0x040fe40001fa4270 */
[----:B------:R-:W-:-:S11]  /*4150*/  ISETP.GT.AND P3, PT, R3, 0x8, P3 ;  /* 0x000000080300780c */ /* 0x000fd60001f64270 */
[----:B0-----:R-:W-:Y:S02]  /*4160*/  @P5 IMAD.MOV.U32 R4, RZ, RZ, R6 ;  /* 0x000000ffff045224 */ /* 0x001fe400078e0006 */
[----:B------:R-:W-:-:S05]  /*4170*/  @P5 IMAD.MOV.U32 R5, RZ, RZ, R7 ;  /* 0x000000ffff055224 */ /* 0x000fca00078e0007 */
[----:B------:R0:W-:Y:S01]  /*4180*/  @P5 STG.E.U16 desc[UR36][R4.64+0x60], R48 ;  /* 0x0000603004005986 */ /* 0x0001e2000c101524 */
[C---:B------:R-:W-:Y:S02]  /*4190*/  ISETP.GT.AND P5, PT, R3.reuse, RZ, P0 ;  /* 0x000000ff0300720c */ /* 0x040fe400007a4270 */
[----:B------:R-:W-:Y:S01]  /*41a0*/  ISETP.GT.AND P0, PT, R3, 0x8, P0 ;  /* 0x000000080300780c */ /* 0x000fe20000704270 */
[----:B0-----:R-:W-:Y:S02]  /*41b0*/  @P4 IMAD.MOV.U32 R4, RZ, RZ, R6 ;  /* 0x000000ffff044224 */ /* 0x001fe400078e0006 */
[----:B------:R-:W-:-:S05]  /*41c0*/  @P4 IMAD.MOV.U32 R5, RZ, RZ, R7 ;  /* 0x000000ffff054224 */ /* 0x000fca00078e0007 */
[----:B------:R0:W-:Y:S01]  /*41d0*/  @P4 STG.E.U16 desc[UR36][R4.64+0x62], R49 ;  /* 0x0000623104004986 */ /* 0x0001e2000c101524 */
[C---:B------:R-:W-:Y:S02]  /*41e0*/  ISETP.GT.AND P4, PT, R3.reuse, RZ, P1 ;  /* 0x000000ff0300720c */ /* 0x040fe40000f84270 */
[----:B------:R-:W-:Y:S01]  /*41f0*/  ISETP.GT.AND P1, PT, R3, 0x8, P1 ;  /* 0x000000080300780c */ /* 0x000fe20000f24270 */
[----:B0-----:R-:W-:Y:S02]  /*4200*/  @P3 IMAD.MOV.U32 R4, RZ, RZ, R8 ;  /* 0x000000ffff043224 */ /* 0x001fe400078e0008 */
[----:B------:R-:W-:-:S05]  /*4210*/  @P3 IMAD.MOV.U32 R5, RZ, RZ, R9 ;  /* 0x000000ffff053224 */ /* 0x000fca00078e0009 */
[----:B------:R0:W-:Y:S02]  /*4220*/  @P3 STG.E.U16 desc[UR36][R4.64+0x60], R50 ;  /* 0x0000603204003986 */ /* 0x0001e4000c101524 */
[----:B0-----:R-:W-:Y:S02]  /*4230*/  @P2 IMAD.MOV.U32 R4, RZ, RZ, R8 ;  /* 0x000000ffff042224 */ /* 0x001fe400078e0008 */
[----:B------:R-:W-:-:S05]  /*4240*/  @P2 IMAD.MOV.U32 R5, RZ, RZ, R9 ;  /* 0x000000ffff052224 */ /* 0x000fca00078e0009 */
[----:B------:R0:W-:Y:S02]  /*4250*/  @P2 STG.E.U16 desc[UR36][R4.64+0x62], R51 ;  /* 0x0000623304002986 */ /* 0x0001e4000c101524 */
[----:B0-----:R-:W-:Y:S02]  /*4260*/  @P4 IMAD.MOV.U32 R4, RZ, RZ, R6 ;  /* 0x000000ffff044224 */ /* 0x001fe400078e0006 */
[----:B------:R-:W-:-:S05]  /*4270*/  @P4 IMAD.MOV.U32 R5, RZ, RZ, R7 ;  /* 0x000000ffff054224 */ /* 0x000fca00078e0007 */
[----:B------:R0:W-:Y:S04]  /*4280*/  @P4 STG.E.U16 desc[UR36][R4.64+0x70], R52 ;  /* 0x0000703404004986 */ /* 0x0001e8000c101524 */
[----:B------:R1:W-:Y:S01]  /*4290*/  @P5 STG.E.U16 desc[UR36][R6.64+0x72], R53 ;  /* 0x0000723506005986 */ /* 0x0003e2000c101524 */
[----:B0-----:R-:W-:Y:S02]  /*42a0*/  @P1 IMAD.MOV.U32 R4, RZ, RZ, R8 ;  /* 0x000000ffff041224 */ /* 0x001fe400078e0008 */
[----:B------:R-:W-:-:S05]  /*42b0*/  @P1 IMAD.MOV.U32 R5, RZ, RZ, R9 ;  /* 0x000000ffff051224 */ /* 0x000fca00078e0009 */
[----:B------:R1:W-:Y:S04]  /*42c0*/  @P1 STG.E.U16 desc[UR36][R4.64+0x70], R54 ;  /* 0x0000703604001986 */ /* 0x0003e8000c101524 */
[----:B------:R1:W-:Y:S02]  /*42d0*/  @P0 STG.E.U16 desc[UR36][R8.64+0x72], R55 ;  /* 0x0000723708000986 */ /* 0x0003e4000c101524 */
.L_x_97:
[----:B------:R-:W-:Y:S05]  /*42e0*/  BSYNC B0 ;  /* 0x0000000000007941 */ /* 0x000fea0003800000 */
.L_x_35:
[----:B------:R-:W-:Y:S01]  /*42f0*/  ULDC UR4, c[0x0][0xc] ;  /* 0x0000030000047ab9 */ /* 0x000fe20000000800 */
[----:B------:R-:W-:Y:S01]  /*4300*/  ULDC UR5, c[0x0][0x10] ;  /* 0x0000040000057ab9 */ /* 0x000fe20000000800 */
[----:B------:R-:W4:Y:S01]  /*4310*/  LDC R3, c[0x0][0x14] ;  /* 0x00000500ff037b82 */ /* 0x000f220000000800 */
[----:B------:R-:W-:Y:S01]  /*4320*/  UIMAD.WIDE.U32 UR4, UR4, UR5, URZ ;  /* 0x00000005040472a5 */ /* 0x000fe2000f8e003f */
[----:B------:R-:W-:Y:S02]  /*4330*/  IMAD.MOV.U32 R61, RZ, RZ, -0x1 ;  /* 0xffffffffff3d7424 */ /* 0x000fe400078e00ff */
[----:B------:R-:W-:-:S03]  /*4340*/  IMAD.MOV.U32 R59, RZ, RZ, -0x1 ;  /* 0xffffffffff3b7424 */ /* 0x000fc600078e00ff */
[----:B----4-:R-:W-:-:S04]  /*4350*/  IMAD.WIDE.U32 R16, R3, UR4, R16 ;  /* 0x0000000403107c25 */ /* 0x010fc8000f8e0010 */
[----:B------:R-:W-:Y:S01]  /*4360*/  IMAD R3, R3, UR5, RZ ;  /* 0x0000000503037c24 */ /* 0x000fe2000f8e02ff */
[----:B------:R-:W-:Y:S02]  /*4370*/  ULDC.64 UR4, c[0x0][0x650] ;  /* 0x0001940000047ab9 */ /* 0x000fe40000000a00 */
[----:B------:R-:W-:Y:S01]  /*4380*/  ISETP.GE.U32.AND P0, PT, R16, UR4, PT ;  /* 0x0000000410007c0c */ /* 0x000fe2000bf06070 */
[--C-:B------:R-:W-:Y:S01]  /*4390*/  IMAD.IADD R17, R17, 0x1, R3.reuse ;  /* 0x0000000111117824 */ /* 0x100fe200078e0203 */
[----:B------:R-:W-:-:S04]  /*43a0*/  PRMT R3, RZ, 0x7610, R3 ;  /* 0x00007610ff037816 */ /* 0x000fc80000000003 */
[----:B------:R-:W-:-:S13]  /*43b0*/  ISETP.GE.U32.AND.EX P0, PT, R17, UR5, PT, P0 ;  /* 0x0000000511007c0c */ /* 0x000fda000bf06100 */
[----:B------:R-:W-:Y:S05]  /*43c0*/  @P0 BRA `(.L_x_98) ;  /* 0x0000000400640947 */ /* 0x000fea0003800000 */
[----:B---3--:R-:W3:Y:S01]  /*43d0*/  S2R R12, SR_CTAID.X ;  /* 0x00000000000c7919 */ /* 0x008ee20000002500 */
[----:B-12---:R-:W1:Y:S01]  /*43e0*/  LDC.64 R10, c[0x0][0x628] ;  /* 0x00018a00ff0a7b82 */ /* 0x006e620000000a00 */
[----:B------:R-:W-:Y:S01]  /*43f0*/  ULDC UR4, c[0x0][0x150] ;  /* 0x0000540000047ab9 */ /* 0x000fe20000000800 */
[----:B------:R-:W-:Y:S01]  /*4400*/  IMAD.MOV.U32 R8, RZ, RZ, R16 ;  /* 0x000000ffff087224 */ /* 0x000fe200078e0010 */
[----:B-----5:R-:W2:Y:S01]  /*4410*/  S2R R24, SR_CTAID.Y ;  /* 0x0000000000187919 */ /* 0x020ea20000002600 */
[----:B------:R-:W-:-:S04]  /*4420*/  IMAD.MOV.U32 R9, RZ, RZ, R17 ;  /* 0x000000ffff097224 */ /* 0x000fc800078e0011 */
[----:B------:R-:W4:Y:S08]  /*4430*/  LDC R21, c[0x0][0x144] ;  /* 0x00005100ff157b82 */ /* 0x000f300000000800 */
[----:B------:R-:W0:Y:S08]  /*4440*/  LDC R0, c[0x0][0x630] ;  /* 0x00018c00ff007b82 */ /* 0x000e300000000800 */
[----:B------:R-:W0:Y:S01]  /*4450*/  LDC.64 R14, c[0x0][0x620] ;  /* 0x00018800ff0e7b82 */ /* 0x000e220000000a00 */
[----:B-1----:R-:W-:-:S04]  /*4460*/  ISETP.NE.U32.AND P0, PT, R10, RZ, PT ;  /* 0x000000ff0a00720c */ /* 0x002fc80003f05070 */
[----:B------:R-:W-:Y:S02]  /*4470*/  ISETP.NE.AND.EX P0, PT, R11, RZ, PT, P0 ;  /* 0x000000ff0b00720c */ /* 0x000fe40003f05300 */
[----:B---3--:R-:W-:-:S05]  /*4480*/  I2FP.F32.U32 R3, R12 ;  /* 0x0000000c00037245 */ /* 0x008fca0000201000 */
[----:B------:R-:W-:-:S04]  /*4490*/  FMUL R3, R3, UR4 ;  /* 0x0000000403037c20 */ /* 0x000fc80008400000 */
[----:B------:R1:W3:Y:S02]  /*44a0*/  F2I.U32.TRUNC.NTZ R20, R3 ;  /* 0x0000000300147305 */ /* 0x0002e4000020f000 */
[----:B--2-4-:R-:W-:Y:S05]  /*44b0*/  @!P0 BRA `(.L_x_99) ;  /* 0x0000000000288947 */ /* 0x014fea0003800000 */
[----:B-1----:R-:W1:Y:S02]  /*44c0*/  LDC R3, c[0x0][0x634] ;  /* 0x00018d00ff037b82 */ /* 0x002e640000000800 */
[----:B-1----:R-:W-:-:S05]  /*44d0*/  IADD3 R3, P0, R16, R3, RZ ;  /* 0x0000000310037210 */ /* 0x002fca0007f1e0ff */
[----:B------:R-:W-:-:S04]  /*44e0*/  IMAD.X R13, RZ, RZ, R17, P0 ;  /* 0x000000ffff0d7224 */ /* 0x000fc800000e0611 */
[----:B0-----:R-:W-:-:S04]  /*44f0*/  IMAD.WIDE.U32 R4, R13, R10, RZ ;  /* 0x0000000a0d047225 */ /* 0x001fc800078e00ff */
[----:B------:R-:W-:-:S04]  /*4500*/  IMAD.WIDE.U32 R6, P0, R3, R11, R4 ;  /* 0x0000000b03067225 */ /* 0x000fc80007800004 */
[----:B------:R-:W-:-:S04]  /*4510*/  IMAD.WIDE.U32 R4, R3, R10, RZ ;  /* 0x0000000a03047225 */ /* 0x000fc800078e00ff */
[----:B------:R-:W-:Y:S01]  /*4520*/  IMAD.X R9, RZ, RZ, RZ, P0 ;  /* 0x000000ffff097224 */ /* 0x000fe200000e06ff */
[----:B------:R-:W-:Y:S01]  /*4530*/  IADD3 RZ, P0, R5, R6, RZ ;  /* 0x0000000605ff7210 */ /* 0x000fe20007f1e0ff */
[----:B------:R-:W-:-:S04]  /*4540*/  IMAD.MOV.U32 R8, RZ, RZ, R7 ;  /* 0x000000ffff087224 */ /* 0x000fc800078e0007 */
[----:B------:R-:W-:-:S08]  /*4550*/  IMAD.WIDE.U32.X R8, R13, R11, R8, P0 ;  /* 0x0000000b0d087225 */ /* 0x000fd000000e0408 */
.L_x_99:
[----:B------:R-:W2:Y:S01]  /*4560*/  LDC.64 R28, c[0x0][0x640] ;  /* 0x00019000ff1c7b82 */ /* 0x000ea20000000a00 */
[-CC-:B0-----:R-:W-:Y:S01]  /*4570*/  SHF.R.U64 R59, R8, R0.reuse, R9.reuse ;  /* 0x00000000083b7219 */ /* 0x181fe20000001209 */
[----:B---3--:R-:W-:Y:S01]  /*4580*/  IMAD.MOV R20, RZ, RZ, -R20 ;  /* 0x000000ffff147224 */ /* 0x008fe200078e0a14 */
[----:B------:R-:W-:Y:S01]  /*4590*/  SHF.R.U32.HI R0, RZ, R0, R9 ;  /* 0x00000000ff007219 */ /* 0x000fe20000011609 */
[----:B------:R-:W-:Y:S01]  /*45a0*/  ULDC UR4, c[0x0][0x154] ;  /* 0x0000550000047ab9 */ /* 0x000fe20000000800 */
[----:B-1----:R-:W-:Y:S01]  /*45b0*/  IADD3 R3, P0, RZ, -R59, RZ ;  /* 0x8000003bff037210 */ /* 0x002fe20007f1e0ff */
[----:B------:R-:W-:Y:S02]  /*45c0*/  IMAD R21, R21, R20, R12 ;  /* 0x0000001415157224 */ /* 0x000fe400078e020c */
[----:B------:R-:W0:Y:S01]  /*45d0*/  LDC R6, c[0x0][0x618] ;  /* 0x00018600ff067b82 */ /* 0x000e220000000800 */
[----:B------:R-:W-:Y:S02]  /*45e0*/  IMAD.MOV.U32 R7, RZ, RZ, 0x1 ;  /* 0x00000001ff077424 */ /* 0x000fe400078e00ff */
[----:B------:R-:W-:-:S04]  /*45f0*/  IMAD.X R5, RZ, RZ, ~R0, P0 ;  /* 0x000000ffff057224 */ /* 0x000fc800000e0e00 */
[-C--:B------:R-:W-:Y:S01]  /*4600*/  IMAD R0, R5, R14.reuse, RZ ;  /* 0x0000000e05007224 */ /* 0x080fe200078e02ff */
[----:B------:R-:W1:Y:S01]  /*4610*/  LDC R8, c[0x0][0x608] ;  /* 0x00018200ff087b82 */ /* 0x000e620000000800 */
[----:B------:R-:W-:-:S04]  /*4620*/  IMAD.WIDE.U32 R4, R3, R14, R16 ;  /* 0x0000000e03047225 */ /* 0x000fc800078e0010 */
[----:B------:R-:W-:Y:S01]  /*4630*/  IMAD R3, R3, R15, R0 ;  /* 0x0000000f03037224 */ /* 0x000fe200078e0200 */
[----:B------:R-:W-:Y:S02]  /*4640*/  I2FP.F32.U32 R0, R24 ;  /* 0x0000001800007245 */ /* 0x000fe40000201000 */
[----:B------:R-:W3:Y:S01]  /*4650*/  LDC R26, c[0x0][0x658] ;  /* 0x00019600ff1a7b82 */ /* 0x000ee20000000800 */
[----:B------:R-:W-:Y:S01]  /*4660*/  IMAD.IADD R3, R5, 0x1, R3 ;  /* 0x0000000105037824 */ /* 0x000fe200078e0203 */
[----:B--2---:R-:W-:Y:S01]  /*4670*/  ISETP.NE.U32.AND P0, PT, R28, RZ, PT ;  /* 0x000000ff1c00720c */ /* 0x004fe20003f05070 */
[----:B------:R-:W-:Y:S01]  /*4680*/  FMUL R0, R0, UR4 ;  /* 0x0000000400007c20 */ /* 0x000fe20008400000 */
[----:B------:R-:W-:Y:S02]  /*4690*/  IMAD.MOV.U32 R5, RZ, RZ, -0x1 ;  /* 0xffffffffff057424 */ /* 0x000fe400078e00ff */
[----:B------:R-:W-:Y:S01]  /*46a0*/  ISETP.NE.AND.EX P0, PT, R29, RZ, PT, P0 ;  /* 0x000000ff1d00720c */ /* 0x000fe20003f05300 */
[----:B------:R2:W4:Y:S01]  /*46b0*/  F2I.U32.TRUNC.NTZ R13, R0 ;  /* 0x00000000000d7305 */ /* 0x000522000020f000 */
[----:B------:R-:W2:Y:S01]  /*46c0*/  LDC R15, c[0x0][0x148] ;  /* 0x00005200ff0f7b82 */ /* 0x000ea20000000800 */
[----:B0-----:R-:W-:-:S02]  /*46d0*/  SHF.R.U64 R12, R4, R6, R3 ;  /* 0x00000006040c7219 */ /* 0x001fc40000001203 */
[----:B------:R-:W-:-:S05]  /*46e0*/  SHF.R.U32.HI R3, RZ, R6, R3 ;  /* 0x00000006ff037219 */ /* 0x000fca0000011603 */
[----:B------:R-:W0:Y:S01]  /*46f0*/  LDC R20, c[0x0][0x600] ;  /* 0x00018000ff147b82 */ /* 0x000e220000000800 */
[-CC-:B-1----:R-:W-:Y:S02]  /*4700*/  SHF.R.U64 R10, R12, R8.reuse, R3.reuse ;  /* 0x000000080c0a7219 */ /* 0x182fe40000001203 */
[----:B------:R-:W-:-:S05]  /*4710*/  SHF.R.U32.HI R3, RZ, R8, R3 ;  /* 0x00000008ff037219 */ /* 0x000fca0000011603 */
[----:B------:R-:W1:Y:S01]  /*4720*/  LDC R27, c[0x0][0x648] ;  /* 0x00019200ff1b7b82 */ /* 0x000e620000000800 */
[-C--:B---3--:R-:W-:Y:S02]  /*4730*/  SHF.L.U32 R4, R5, R26.reuse, RZ ;  /* 0x0000001a05047219 */ /* 0x088fe400000006ff */
[-CC-:B------:R-:W-:Y:S02]  /*4740*/  SHF.R.U64 R14, R10, R26.reuse, R3.reuse ;  /* 0x0000001a0a0e7219 */ /* 0x180fe40000001203 */
[----:B------:R-:W-:Y:S02]  /*4750*/  SHF.R.U32.HI R5, RZ, R26, R3 ;  /* 0x0000001aff057219 */ /* 0x000fe40000011603 */
[----:B------:R-:W-:Y:S01]  /*4760*/  LOP3.LUT R25, RZ, R4, RZ, 0x33, !PT ;  /* 0x00000004ff197212 */ /* 0x000fe200078e33ff */
[----:B------:R-:W3:Y:S01]  /*4770*/  LDC R30, c[0x0][0x638] ;  /* 0x00018e00ff1e7b82 */ /* 0x000ee20000000800 */
[----:B------:R-:W-:Y:S01]  /*4780*/  SHF.L.U32 R26, R7, R26, RZ ;  /* 0x0000001a071a7219 */ /* 0x000fe200000006ff */
[----:B------:R-:W-:-:S06]  /*4790*/  IMAD.MOV.U32 R4, RZ, RZ, R14 ;  /* 0x000000ffff047224 */ /* 0x000fcc00078e000e */
[----:B------:R-:W0:Y:S01]  /*47a0*/  LDC R31, c[0x0][0x610] ;  /* 0x00018400ff1f7b82 */ /* 0x000e220000000800 */
[----:B----4-:R-:W-:Y:S05]  /*47b0*/  @!P0 BRA `(.L_x_100) ;  /* 0x0000000000288947 */ /* 0x010fea0003800000 */
        /* <DEDUP_REMOVED lines=10> */
.L_x_100:
[----:B------:R-:W-:Y:S01]  /*4860*/  ISETP.NE.AND P0, PT, R2, 0x1, PT ;  /* 0x000000010200780c */ /* 0x000fe20003f05270 */
[----:B0-----:R-:W-:Y:S01]  /*4870*/  VIADD R7, R20, 0xffffffff ;  /* 0xffffffff14077836 */ /* 0x001fe20000000000 */
[----:B-12---:R-:W-:Y:S01]  /*4880*/  SHF.R.U64 R0, R4, R27, R5 ;  /* 0x0000001b04007219 */ /* 0x006fe20000001205 */
[----:B------:R-:W-:Y:S01]  /*4890*/  IMAD.MOV R13, RZ, RZ, -R13 ;  /* 0x000000ffff0d7224 */ /* 0x000fe200078e0a0d */
[----:B------:R-:W-:Y:S01]  /*48a0*/  LOP3.LUT R5, R10, R25, RZ, 0xc0, !PT ;  /* 0x000000190a057212 */ /* 0x000fe200078ec0ff */
[----:B------:R-:W-:Y:S01]  /*48b0*/  IMAD.MOV.U32 R4, RZ, RZ, 0x1 ;  /* 0x00000001ff047424 */ /* 0x000fe200078e00ff */
[----:B------:R-:W-:Y:S01]  /*48c0*/  LOP3.LUT R12, R12, R7, RZ, 0xc0, !PT ;  /* 0x000000070c0c7212 */ /* 0x000fe200078ec0ff */
[----:B------:R-:W-:Y:S02]  /*48d0*/  IMAD.MOV R3, RZ, RZ, -R0 ;  /* 0x000000ffff037224 */ /* 0x000fe400078e0a00 */
[----:B------:R-:W-:Y:S02]  /*48e0*/  IMAD R0, R26, R0, R5 ;  /* 0x000000001a007224 */ /* 0x000fe400078e0205 */
[----:B---3--:R-:W-:-:S02]  /*48f0*/  IMAD R3, R3, R30, R14 ;  /* 0x0000001e03037224 */ /* 0x008fc400078e020e */
[----:B------:R-:W-:Y:S02]  /*4900*/  @P0 IMAD R21, R15, R13, R24 ;  /* 0x0000000d0f150224 */ /* 0x000fe400078e0218 */
[----:B------:R-:W-:Y:S01]  /*4910*/  IMAD R5, R3, R20, R12 ;  /* 0x0000001403057224 */ /* 0x000fe200078e020c */
[----:B------:R-:W-:Y:S01]  /*4920*/  PRMT R3, R4, 0x7610, R3 ;  /* 0x0000761004037816 */ /* 0x000fe20000000003 */
[----:B------:R-:W-:-:S05]  /*4930*/  IMAD R0, R0, R31, R21 ;  /* 0x0000001f00007224 */ /* 0x000fca00078e0215 */
[----:B------:R-:W-:Y:S02]  /*4940*/  SEL R61, R5, R0, !P0 ;  /* 0x00000000053d7207 */ /* 0x000fe40004000000 */
[----:B------:R-:W-:-:S07]  /*4950*/  SEL R0, R0, R5, !P0 ;  /* 0x0000000500007207 */ /* 0x000fce0004000000 */
.L_x_98:
[----:B------:R-:W-:Y:S01]  /*4960*/  LOP3.LUT P0, RZ, R3, 0xff, RZ, 0xc0, !PT ;  /* 0x000000ff03ff7812 */ /* 0x000fe2000780c0ff */
[----:B------:R-:W-:-:S12]  /*4970*/  IMAD.MOV.U32 R60, RZ, RZ, R0 ;  /* 0x000000ffff3c7224 */ /* 0x000fd800078e0000 */
[----:B------:R-:W-:Y:S05]  /*4980*/  @P0 BRA `(.L_x_101) ;  /* 0xffffffc800940947 */ /* 0x000fea000383ffff */
[----:B------:R-:W-:Y:S05]  /*4990*/  EXIT ;  /* 0x000000000000794d */ /* 0x000fea0003800000 */
.L_x_8:
[----:B0-----:R-:W-:Y:S01]  /*49a0*/  ULDC.64 UR4, c[0x0][0x650] ;  /* 0x0001940000047ab9 */ /* 0x001fe20000000a00 */
        /* <DEDUP_REMOVED lines=25> */
.L_x_103:
[----:B------:R-:W0:Y:S01]  /*4b40*/  LDC.64 R28, c[0x0][0x640] ;  /* 0x00019000ff1c7b82 */ /* 0x000e220000000a00 */
[-CC-:B------:R-:W-:Y:S01]  /*4b50*/  SHF.R.U64 R22, R12, R6.reuse, R13.reuse ;  /* 0x000000060c167219 */ /* 0x180fe2000000120d */
[----:B------:R-:W-:Y:S01]  /*4b60*/  IMAD.MOV.U32 R30, RZ, RZ, 0x1 ;  /* 0x00000001ff1e7424 */ /* 0x000fe200078e00ff */
[----:B------:R-:W-:Y:S02]  /*4b70*/  SHF.R.U32.HI R6, RZ, R6, R13 ;  /* 0x00000006ff067219 */ /* 0x000fe4000001160d */
        /* <DEDUP_REMOVED lines=8> */
[----:B------:R-:W-:Y:S01]  /*4c00*/  IMAD.IADD R9, R9, 0x1, R11 ;  /* 0x0000000109097824 */ /* 0x000fe200078e020b */
[----:B0-----:R-:W-:-:S04]  /*4c10*/  ISETP.NE.U32.AND P0, PT, R28, RZ, PT ;  /* 0x000000ff1c00720c */ /* 0x001fc80003f05070 */
[----:B------:R-:W-:Y:S02]  /*4c20*/  ISETP.NE.AND.EX P0, PT, R29, RZ, PT, P0 ;  /* 0x000000ff1d00720c */ /* 0x000fe40003f05300 */
[----:B------:R-:W0:Y:S01]  /*4c30*/  LDC R20, c[0x0][0x600] ;  /* 0x00018000ff147b82 */ /* 0x000e220000000800 */
[-CC-:B-1----:R-:W-:Y:S01]  /*4c40*/  SHF.R.U64 R14, R8, R10.reuse, R9.reuse ;  /* 0x0000000a080e7219 */ /* 0x182fe20000001209 */
[----:B------:R-:W-:Y:S01]  /*4c50*/  IMAD.MOV.U32 R8, RZ, RZ, -0x1 ;  /* 0xffffffffff087424 */ /* 0x000fe200078e00ff */
[----:B------:R-:W-:-:S05]  /*4c60*/  SHF.R.U32.HI R9, RZ, R10, R9 ;  /* 0x0000000aff097219 */ /* 0x000fca0000011609 */
[----:B------:R-:W1:Y:S01]  /*4c70*/  LDC R26, c[0x0][0x648] ;  /* 0x00019200ff1a7b82 */ /* 0x000e620000000800 */
[-CC-:B--2---:R-:W-:Y:S02]  /*4c80*/  SHF.R.U64 R21, R14, R12.reuse, R9.reuse ;  /* 0x0000000c0e157219 */ /* 0x184fe40000001209 */
[----:B------:R-:W-:-:S05]  /*4c90*/  SHF.R.U32.HI R6, RZ, R12, R9 ;  /* 0x0000000cff067219 */ /* 0x000fca0000011609 */
[----:B------:R-:W2:Y:S01]  /*4ca0*/  LDC R27, c[0x0][0x638] ;  /* 0x00018e00ff1b7b82 */ /* 0x000ea20000000800 */
[-C--:B---3--:R-:W-:Y:S02]  /*4cb0*/  SHF.L.U32 R8, R8, R25.reuse, RZ ;  /* 0x0000001908087219 */ /* 0x088fe400000006ff */
[-CC-:B------:R-:W-:Y:S02]  /*4cc0*/  SHF.R.U64 R23, R21, R25.reuse, R6.reuse ;  /* 0x0000001915177219 */ /* 0x180fe40000001206 */
[----:B------:R-:W-:Y:S02]  /*4cd0*/  LOP3.LUT R32, RZ, R8, RZ, 0x33, !PT ;  /* 0x00000008ff207212 */ /* 0x000fe400078e33ff */
[----:B------:R-:W-:Y:S01]  /*4ce0*/  SHF.R.U32.HI R9, RZ, R25, R6 ;  /* 0x00000019ff097219 */ /* 0x000fe20000011606 */
[----:B------:R-:W3:Y:S01]  /*4cf0*/  LDC R31, c[0x0][0x610] ;  /* 0x00018400ff1f7b82 */ /* 0x000ee20000000800 */
[----:B------:R-:W-:Y:S01]  /*4d00*/  IMAD.MOV.U32 R8, RZ, RZ, R23 ;  /* 0x000000ffff087224 */ /* 0x000fe200078e0017 */
[----:B------:R-:W-:Y:S06]  /*4d10*/  @!P0 BRA `(.L_x_104) ;  /* 0x0000000000288947 */ /* 0x000fec0003800000 */
        /* <DEDUP_REMOVED lines=10> */
.L_x_104:
[----:B------:R-:W-:Y:S02]  /*4dc0*/  ISETP.NE.AND P0, PT, R2, 0x1, PT ;  /* 0x000000010200780c */ /* 0x000fe40003f05270 */
[----:B-1----:R-:W-:Y:S01]  /*4dd0*/  SHF.R.U64 R6, R8, R26, R9 ;  /* 0x0000001a08067219 */ /* 0x002fe20000001209 */
[----:B0-----:R-:W-:Y:S01]  /*4de0*/  VIADD R9, R20, 0xffffffff ;  /* 0xffffffff14097836 */ /* 0x001fe20000000000 */
[----:B------:R-:W-:Y:S02]  /*4df0*/  SHF.L.U32 R30, R30, R25, RZ ;  /* 0x000000191e1e7219 */ /* 0x000fe400000006ff */
[----:B------:R-:W-:Y:S01]  /*4e00*/  LOP3.LUT R5, R21, R32, RZ, 0xc0, !PT ;  /* 0x0000002015057212 */ /* 0x000fe200078ec0ff */
[----:B------:R-:W-:-:S04]  /*4e10*/  IMAD.MOV R8, RZ, RZ, -R6 ;  /* 0x000000ffff087224 */ /* 0x000fc800078e0a06 */
[----:B------:R-:W-:Y:S01]  /*4e20*/  IMAD R6, R30, R6, R5 ;  /* 0x000000061e067224 */ /* 0x000fe200078e0205 */
[----:B------:R-:W-:Y:S01]  /*4e30*/  LOP3.LUT R5, R14, R9, RZ, 0xc0, !PT ;  /* 0x000000090e057212 */ /* 0x000fe200078ec0ff */
[----:B------:R-:W-:Y:S02]  /*4e40*/  @P0 IMAD R3, R7, R24, R4 ;  /* 0x0000001807030224 */ /* 0x000fe400078e0204 */
[----:B--2---:R-:W-:Y:S02]  /*4e50*/  IMAD R4, R8, R27, R23 ;  /* 0x0000001b08047224 */ /* 0x004fe400078e0217 */
[----:B---3--:R-:W-:Y:S02]  /*4e60*/  IMAD R3, R6, R31, R3 ;  /* 0x0000001f06037224 */ /* 0x008fe400078e0203 */
[----:B------:R-:W-:Y:S02]  /*4e70*/  IMAD R4, R4, R20, R5 ;  /* 0x0000001404047224 */ /* 0x000fe400078e0205 */
[----:B------:R-:W-:-:S02]  /*4e80*/  IMAD.MOV.U32 R8, RZ, RZ, 0x1 ;  /* 0x00000001ff087424 */ /* 0x000fc400078e00ff */
[----:B------:R-:W-:Y:S01]  /*4e90*/  IMAD.MOV.U32 R6, RZ, RZ, R22 ;  /* 0x000000ffff067224 */ /* 0x000fe200078e0016 */
[----:B------:R-:W-:Y:S02]  /*4ea0*/  SEL R20, R4, R3, !P0 ;  /* 0x0000000304147207 */ /* 0x000fe40004000000 */
[----:B------:R-:W-:-:S07]  /*4eb0*/  SEL R21, R3, R4, !P0 ;  /* 0x0000000403157207 */ /* 0x000fce0004000000 */
.L_x_102:
[----:B------:R-:W-:-:S08]  /*4ec0*/  NOP ;  /* 0x0000000000007918 */ /* 0x000fd00000000000 */
[----:B------:R-:W0:-:S00]  /*4ed0*/  USETMAXREG.DEALLOC.CTAPOOL 0x28 ;  /* 0x00000028000079c8 */ /* 0x000e0000080e0500 */
[----:B0-----:R-:W-:-:S13]  /*4ee0*/  ISETP.NE.AND P0, PT, R0, RZ, PT ;  /* 0x000000ff0000720c */ /* 0x001fda0003f05270 */
[----:B------:R-:W-:Y:S05]  /*4ef0*/  @P0 EXIT ;  /* 0x000000000000094d */ /* 0x000fea0003800000 */
[----:B------:R-:W-:Y:S01]  /*4f00*/  LOP3.LUT P0, RZ, R8, 0xff, RZ, 0xc0, !PT ;  /* 0x000000ff08ff7812 */ /* 0x000fe2000780c0ff */
[----:B------:R-:W-:Y:S02]  /*4f10*/  IMAD.MOV.U32 R0, RZ, RZ, 0x1 ;  /* 0x00000001ff007424 */ /* 0x000fe400078e00ff */
[----:B------:R-:W-:-:S10]  /*4f20*/  IMAD.MOV.U32 R3, RZ, RZ, RZ ;  /* 0x000000ffff037224 */ /* 0x000fd400078e00ff */
[----:B------:R-:W-:Y:S05]  /*4f30*/  @!P0 BRA `(.L_x_105) ;  /* 0x0000000c00448947 */ /* 0x000fea0003800000 */
[----:B------:R-:W0:Y:S01]  /*4f40*/  LDC R0, c[0x0][0x28c] ;  /* 0x0000a300ff007b82 */ /* 0x000e220000000800 */
[----:B------:R-:W1:Y:S01]  /*4f50*/  S2R R12, SR_CgaCtaId ;  /* 0x00000000000c7919 */ /* 0x000e620000008800 */
[----:B------:R-:W-:Y:S01]  /*4f60*/  ULDC UR5, c[0x0][0x600] ;  /* 0x0001800000057ab9 */ /* 0x000fe20000000800 */
[----:B------:R-:W-:Y:S01]  /*4f70*/  ULDC UR4, c[0x0][0xc] ;  /* 0x0000030000047ab9 */ /* 0x000fe20000000800 */
[----:B------:R-:W-:Y:S01]  /*4f80*/  UIADD3 UR16, UR5, -0x1, URZ ;  /* 0xffffffff05107890 */ /* 0x000fe2000fffe03f */
[----:B------:R-:W-:Y:S01]  /*4f90*/  BSSY B0, `(.L_x_105) ;  /* 0x00000cb000007945 */ /* 0x000fe20003800000 */
[----:B------:R-:W-:Y:S01]  /*4fa0*/  ULDC UR6, c[0x0][0x658] ;  /* 0x0001960000067ab9 */ /* 0x000fe20000000800 */
[----:B------:R-:W-:Y:S01]  /*4fb0*/  ULDC UR5, c[0x0][0x10] ;  /* 0x0000040000057ab9 */ /* 0x000fe20000000800 */
[----:B------:R-:W-:Y:S01]  /*4fc0*/  UMOV UR7, 0xffffffff ;  /* 0xffffffff00077882 */ /* 0x000fe20000000000 */
[----:B------:R-:W-:Y:S01]  /*4fd0*/  UMOV UR8, 0x1 ;  /* 0x0000000100087882 */ /* 0x000fe20000000000 */
[----:B------:R-:W-:Y:S01]  /*4fe0*/  UIMAD.WIDE.U32 UR4, UR4, UR5, URZ ;  /* 0x00000005040472a5 */ /* 0x000fe2000f8e003f */
[----:B------:R-:W-:Y:S01]  /*4ff0*/  IMAD.MOV.U32 R9, RZ, RZ, 0x1 ;  /* 0x00000001ff097424 */ /* 0x000fe200078e00ff */
[----:B------:R-:W-:Y:S01]  /*5000*/  USHF.L.U32 UR7, UR7, UR6, URZ ;  /* 0x0000000607077299 */ /* 0x000fe2000800063f */
[----:B------:R-:W-:Y:S01]  /*5010*/  LOP3.LUT R8, R19, 0x2, RZ, 0xfc, !PT ;  /* 0x0000000213087812 */ /* 0x000fe200078efcff */
[----:B------:R-:W-:-:S02]  /*5020*/  USHF.L.U32 UR18, UR8, UR6, URZ ;  /* 0x0000000608127299 */ /* 0x000fc4000800063f */
[----:B------:R-:W-:Y:S01]  /*5030*/  ULOP3.LUT UR17, URZ, UR7, URZ, 0x33, !UPT ;  /* 0x000000073f117292 */ /* 0x000fe2000f8e333f */
[----:B------:R-:W-:Y:S01]  /*5040*/  ULDC UR6, c[0x0][0x14] ;  /* 0x0000050000067ab9 */ /* 0x000fe20000000800 */
[----:B------:R-:W-:Y:S01]  /*5050*/  ULDC.64 UR22, c[0x0][0x198] ;  /* 0x0000660000167ab9 */ /* 0x000fe20000000a00 */
[----:B------:R-:W-:Y:S02]  /*5060*/  UIMAD.WIDE.U32 UR20, UR4, UR6, URZ ;  /* 0x00000006041472a5 */ /* 0x000fe4000f8e003f */
[----:B------:R-:W-:Y:S01]  /*5070*/  UIMAD UR13, UR5, UR6, URZ ;  /* 0x00000006050d72a4 */ /* 0x000fe2000f8e023f */
[----:B0-----:R-:W-:-:S03]  /*5080*/  VIADD R0, R0, 0x1f ;  /* 0x0000001f00007836 */ /* 0x001fc60000000000 */
[----:B------:R-:W-:Y:S02]  /*5090*/  UIADD3 UR13, UR21, UR13, URZ ;  /* 0x0000000d150d7290 */ /* 0x000fe4000fffe03f */
[----:B------:R-:W-:-:S04]  /*50a0*/  SHF.R.S32.HI R3, RZ, 0x1f, R0 ;  /* 0x0000001fff037819 */ /* 0x000fc80000011400 */
[----:B------:R-:W-:Y:S01]  /*50b0*/  LEA.HI R10, R3, R0, RZ, 0x5 ;  /* 0x00000000030a7211 */ /* 0x000fe200078f28ff */
[C---:B-1----:R-:W-:Y:S02]  /*50c0*/  IMAD.SHL.U32 R11, R12.reuse, 0x8, RZ ;  /* 0x000000080c0b7824 */ /* 0x042fe400078e00ff */
[----:B------:R-:W-:Y:S01]  /*50d0*/  IMAD.SHL.U32 R12, R12, 0x100, RZ ;  /* 0x000001000c0c7824 */ /* 0x000fe200078e00ff */
[----:B------:R-:W-:Y:S01]  /*50e0*/  SHF.R.S32.HI R10, RZ, 0x5, R10 ;  /* 0x00000005ff0a7819 */ /* 0x000fe2000001140a */
[----:B------:R-:W-:Y:S01]  /*50f0*/  IMAD.MOV.U32 R0, RZ, RZ, 0x1 ;  /* 0x00000001ff007424 */ /* 0x000fe200078e00ff */
[----:B------:R-:W-:Y:S01]  /*5100*/  LOP3.LUT R11, R11, 0x38, RZ, 0xc0, !PT ;  /* 0x000000380b0b7812 */ /* 0x000fe200078ec0ff */
[----:B------:R-:W-:Y:S01]  /*5110*/  IMAD.MOV.U32 R3, RZ, RZ, RZ ;  /* 0x000000ffff037224 */ /* 0x000fe200078e00ff */
[----:B------:R-:W-:Y:S01]  /*5120*/  LOP3.LUT R12, R12, 0x700, RZ, 0xc0, !PT ;  /* 0x000007000c0c7812 */ /* 0x000fe200078ec0ff */
[----:B------:R-:W-:-:S07]  /*5130*/  VIADD R13, R10, 0x1 ;  /* 0x000000010a0d7836 */ /* 0x000fce0000000000 */
.L_x_116:
[----:B------:R-:W-:-:S03]  /*5140*/  UMOV UR4, 0xffffffff ;  /* 0xffffffff00047882 */ /* 0x000fc60000000000 */
[----:B------:R-:W-:Y:S05]  /*5150*/  BRA.DIV UR4, `(.L_x_106) ;  /* 0x00000016049c7947 */ /* 0x000fea000b800000 */
[----:B------:R-:W-:-:S13]  /*5160*/  ELECT P6, URZ, PT ;  /* 0x00000000003f782f */ /* 0x000fda00038c0000 */
.L_x_141:
[----:B------:R-:W0:Y:S01]  /*5170*/  LDC R4, c[0x0][0x28c] ;  /* 0x0000a300ff047b82 */ /* 0x000e220000000800 */
[----:B------:R-:W-:Y:S01]  /*5180*/  BSSY B1, `(.L_x_107) ;  /* 0x0000038000017945 */ /* 0x000fe20003800000 */
[----:B0-----:R-:W-:-:S13]  /*5190*/  ISETP.LT.OR P6, PT, R4, 0x1, !P6 ;  /* 0x000000010400780c */ /* 0x001fda00077c1670 */
[----:B------:R-:W-:Y:S05]  /*51a0*/  @P6 BRA `(.L_x_108) ;  /* 0x0000000000d46947 */ /* 0x000fea0003800000 */
[----:B------:R-:W-:Y:S02]  /*51b0*/  IMAD.SHL.U32 R21, R21, 0x80, RZ ;  /* 0x0000008015157824 */ /* 0x000fe400078e00ff */
[----:B------:R-:W-:Y:S02]  /*51c0*/  IMAD R20, R20, 0x40, R11 ;  /* 0x0000004014147824 */ /* 0x000fe400078e020b */
[----:B------:R-:W-:Y:S02]  /*51d0*/  IMAD.MOV.U32 R24, RZ, RZ, RZ ;  /* 0x000000ffff187224 */ /* 0x000fe400078e00ff */
[----:B------:R-:W-:Y:S02]  /*51e0*/  IMAD.MOV.U32 R4, RZ, RZ, R13 ;  /* 0x000000ffff047224 */ /* 0x000fe400078e000d */
[----:B------:R-:W-:Y:S02]  /*51f0*/  IMAD.MOV.U32 R5, RZ, RZ, R0 ;  /* 0x000000ffff057224 */ /* 0x000fe400078e0000 */
[----:B------:R-:W-:-:S07]  /*5200*/  IMAD.MOV.U32 R7, RZ, RZ, R3 ;  /* 0x000000ffff077224 */ /* 0x000fce00078e0003 */
.L_x_111:
[----:B------:R-:W0:Y:S01]  /*5210*/  S2R R15, SR_CgaCtaId ;  /* 0x00000000000f7919 */ /* 0x000e220000008800 */
[----:B------:R-:W-:Y:S02]  /*5220*/  MOV R14, 0x400 ;  /* 0x00000400000e7802 */ /* 0x000fe40000000f00 */
[----:B------:R-:W-:Y:S02]  /*5230*/  LOP3.LUT P1, RZ, R18, 0x7f, RZ, 0xc0, !PT ;  /* 0x0000007f12ff7812 */ /* 0x000fe4000782c0ff */
[----:B0-----:R-:W-:Y:S02]  /*5240*/  LEA R22, R15, R14, 0x18 ;  /* 0x0000000e0f167211 */ /* 0x001fe400078ec0ff */
[----:B------:R-:W-:-:S09]  /*5250*/  SHF.L.U32 R14, R5, 0x1f, RZ ;  /* 0x0000001f050e7819 */ /* 0x000fd200000006ff */
[----:B------:R-:W0:Y:S01]  /*5260*/  @!P1 LDC R15, c[0x0][0x500] ;  /* 0x00014000ff0f9b82 */ /* 0x000e220000000800 */
[----:B------:R-:W-:-:S04]  /*5270*/  IMAD R23, R7, 0x8, R22 ;  /* 0x0000000807177824 */ /* 0x000fc800078e0216 */
[----:B------:R-:W1:Y:S02]  /*5280*/  SYNCS.PHASECHK.TRANS64.TRYWAIT P0, [R23+URZ+0x90], R14 ;  /* 0x0000900e170075a7 */ /* 0x000e64000800017f */
[----:B-1----:R-:W-:Y:S05]  /*5290*/  @!P0 BRA `(.L_x_109) ;  /* 0x00000014006c8947 */ /* 0x002fea0003800000 */
.L_x_142:
[----:B-1----:R-:W-:Y:S01]  /*52a0*/  PRMT R14, R8, 0x9910, RZ ;  /* 0x00009910080e7816 */ /* 0x002fe200000000ff */
[----:B0-----:R0:W-:Y:S03]  /*52b0*/  @!P1 SYNCS.ARRIVE.TRANS64 RZ, [R23+URZ], R15 ;  /* 0x0000000f17ff99a7 */ /* 0x0011e6000800003f */
[----:B------:R-:W-:-:S13]  /*52c0*/  ISETP.NE.AND P0, PT, R14, 0x2, PT ;  /* 0x000000020e00780c */ /* 0x000fda0003f05270 */
[----:B0-----:R-:W-:Y:S05]  /*52d0*/  @P0 BRA `(.L_x_110) ;  /* 0x0000000000040947 */ /* 0x001fea0003800000 */
[----:B------:R-:W-:Y:S01]  /*52e0*/  BPT.TRAP 0x1 ;  /* 0x000000040000795c */ /* 0x000fe20000300000 */
.L_x_110:
[----:B------:R-:W-:Y:S01]  /*52f0*/  IMAD R14, R7, 0x800, R12 ;  /* 0x00000800070e7824 */ /* 0x000fe200078e020c */
[----:B------:R-:W-:Y:S01]  /*5300*/  R2UR UR9, R23 ;  /* 0x00000000170972ca */ /* 0x000fe200000e0000 */
[--C-:B------:R-:W-:Y:S01]  /*5310*/  IMAD R15, R7, 0x2000, R22.reuse ;  /* 0x00002000070f7824 */ /* 0x100fe200078e0216 */
[----:B------:R-:W-:Y:S01]  /*5320*/  UIADD3 UR4, UP0, UR22, 0xf0, URZ ;  /* 0x000000f016047890 */ /* 0x000fe2000ff1e03f */
[----:B------:R-:W-:Y:S01]  /*5330*/  IMAD R14, R14, 0x2, R22 ;  /* 0x000000020e0e7824 */ /* 0x000fe200078e0216 */
[----:B------:R-:W-:Y:S01]  /*5340*/  R2UR UR11, R21 ;  /* 0x00000000150b72ca */ /* 0x000fe200000e0000 */
[----:B------:R-:W-:Y:S01]  /*5350*/  VIADD R4, R4, 0xffffffff ;  /* 0xffffffff04047836 */ /* 0x000fe20000000000 */
[----:B------:R-:W-:Y:S01]  /*5360*/  R2UR UR5, R15 ;  /* 0x000000000f0572ca */ /* 0x000fe200000e0000 */
[----:B------:R-:W-:Y:S01]  /*5370*/  UIADD3 UR24, UP1, UR22, 0x1f0, URZ ;  /* 0x000001f016187890 */ /* 0x000fe2000ff3e03f */
[----:B------:R-:W-:Y:S01]  /*5380*/  R2UR UR8, R14 ;  /* 0x000000000e0872ca */ /* 0x000fe200000e0000 */
[----:B------:R-:W-:Y:S01]  /*5390*/  VIADD R7, R7, 0x1 ;  /* 0x0000000107077836 */ /* 0x000fe20000000000 */
[----:B------:R-:W-:Y:S01]  /*53a0*/  R2UR UR10, R24 ;  /* 0x00000000180a72ca */ /* 0x000fe200000e0000 */
[----:B------:R-:W-:Y:S01]  /*53b0*/  UIADD3.X UR25, URZ, UR23, URZ, UP1, !UPT ;  /* 0x000000173f197290 */ /* 0x000fe20008ffe43f */
[----:B------:R-:W-:Y:S01]  /*53c0*/  R2UR UR12, R6 ;  /* 0x00000000060c72ca */ /* 0x000fe200000e0000 */
[----:B------:R-:W-:Y:S01]  /*53d0*/  UMOV UR6, 0x0 ;  /* 0x0000000000067882 */ /* 0x000fe20000000000 */
[----:B------:R-:W-:Y:S01]  /*53e0*/  R2UR UR19, R20 ;  /* 0x00000000141372ca */ /* 0x000fe200000e0000 */
[----:B------:R-:W-:Y:S01]  /*53f0*/  UMOV UR7, 0x10000000 ;  /* 0x1000000000077882 */ /* 0x000fe20000000000 */
[----:B------:R-:W-:Y:S01]  /*5400*/  ISETP.GT.AND P1, PT, R4, 0x1, PT ;  /* 0x000000010400780c */ /* 0x000fe20003f24270 */
[----:B------:R-:W-:Y:S01]  /*5410*/  UMOV UR26, 0xff0000 ;  /* 0x00ff0000001a7882 */ /* 0x000fe20000000000 */
[C---:B------:R-:W-:Y:S01]  /*5420*/  ISETP.NE.AND P0, PT, R7.reuse, 0x12, PT ;  /* 0x000000120700780c */ /* 0x040fe20003f05270 */
[----:B------:R-:W-:Y:S01]  /*5430*/  UIADD3 UR14, UR5, 0x200, URZ ;  /* 0x00000200050e7890 */ /* 0x000fe2000fffe03f */
[----:B------:R-:W-:Y:S01]  /*5440*/  VIADD R24, R24, 0x20 ;  /* 0x0000002018187836 */ /* 0x000fe20000000000 */
[----:B------:R-:W-:Y:S01]  /*5450*/  UIADD3.X UR5, URZ, UR23, URZ, UP0, !UPT ;  /* 0x000000173f057290 */ /* 0x000fe200087fe43f */
[----:B------:R-:W-:Y:S01]  /*5460*/  SEL R14, RZ, 0x1, P0 ;  /* 0x00000001ff0e7807 */ /* 0x000fe20000000000 */
[----:B------:R-:W-:Y:S01]  /*5470*/  UIADD3 UR15, UR8, 0x24200, URZ ;  /* 0x00024200080f7890 */ /* 0x000fe2000fffe03f */
[----:B------:R-:W-:-:S02]  /*5480*/  SEL R7, R7, RZ, P0 ;  /* 0x000000ff07077207 */ /* 0x000fc40000000000 */
[----:B------:R-:W-:Y:S01]  /*5490*/  UMOV UR8, UR14 ;  /* 0x0000000e00087c82 */ /* 0x000fe20008000000 */
[----:B------:R-:W-:-:S03]  /*54a0*/  LOP3.LUT R5, R5, R14, RZ, 0x3c, !PT ;  /* 0x0000000e05057212 */ /* 0x000fc600078e3cff */
[----:B------:R0:W-:Y:S02]  /*54b0*/  UTMALDG.3D [UR8], [UR4], desc[UR6] ;  /* 0x00000608040075b4 */ /* 0x0001e40008011000 */
[----:B0-----:R-:W-:Y:S01]  /*54c0*/  UMOV UR8, UR15 ;  /* 0x0000000f00087c82 */ /* 0x001fe20008000000 */
[----:B------:R-:W-:Y:S02]  /*54d0*/  UMOV UR11, UR19 ;  /* 0x00000013000b7c82 */ /* 0x000fe40008000000 */
[----:B------:R0:W-:Y:S02]  /*54e0*/  UTMALDG.3D.MULTICAST [UR8], [UR24], UR26, desc[UR6] ;  /* 0x00000608180073b4 */ /* 0x0001e4000801181a */
[----:B0-----:R-:W-:Y:S05]  /*54f0*/  @P1 BRA `(.L_x_111) ;  /* 0xfffffffc00441947 */ /* 0x001fea000383ffff */
.L_x_108:
[----:B------:R-:W-:Y:S05]  /*5500*/  BSYNC B1 ;  /* 0x0000000000017941 */ /* 0x000fea0003800000 */
.L_x_107:
[----:B------:R-:W-:Y:S01]  /*5510*/  LOP3.LUT P1, RZ, R9, 0xff, RZ, 0xc0, !PT ;  /* 0x000000ff09ff7812 */ /* 0x000fe2000782c0ff */
[C---:B------:R-:W-:Y:S01]  /*5520*/  IMAD.IADD R6, R10.reuse, 0x1, R3 ;  /* 0x000000010a067824 */ /* 0x040fe200078e0203 */
[----:B------:R-:W-:Y:S01]  /*5530*/  ULDC.64 UR4, c[0x0][0x650] ;  /* 0x0001940000047ab9 */ /* 0x000fe20000000a00 */
[----:B------:R-:W-:Y:S01]  /*5540*/  ISETP.GE.U32.AND P2, PT, R10, 0x12, PT ;  /* 0x000000120a00780c */ /* 0x000fe20003f46070 */
[----:B------:R-:W-:Y:S01]  /*5550*/  BSSY B1, `(.L_x_112) ;  /* 0x000006c000017945 */ /* 0x000fe20003800000 */
[----:B------:R-:W-:Y:S01]  /*5560*/  IMAD.MOV.U32 R21, RZ, RZ, -0x1 ;  /* 0xffffffffff157424 */ /* 0x000fe200078e00ff */
[----:B------:R-:W-:Y:S01]  /*5570*/  ISETP.GT.U32.AND P0, PT, R6, 0x11, PT ;  /* 0x000000110600780c */ /* 0x000fe20003f04070 */
[----:B------:R-:W-:Y:S01]  /*5580*/  IMAD.MOV.U32 R20, RZ, RZ, -0x1 ;  /* 0xffffffffff147424 */ /* 0x000fe200078e00ff */
[----:B------:R-:W-:Y:S02]  /*5590*/  PRMT R9, RZ, 0x7610, R9 ;  /* 0x00007610ff097816 */ /* 0x000fe40000000009 */
[----:B------:R-:W-:-:S03]  /*55a0*/  ISETP.LT.U32.AND P0, PT, R10, 0x12, P0 ;  /* 0x000000120a00780c */ /* 0x000fc60000701070 */
[----:B------:R-:W0:Y:S01]  /*55b0*/  @P1 S2R R5, SR_CgaCtaId ;  /* 0x0000000000051919 */ /* 0x000e220000008800 */
[----:B------:R-:W-:-:S04]  /*55c0*/  @P1 MOV R4, 0x400 ;  /* 0x0000040000041802 */ /* 0x000fc80000000f00 */
[----:B0-----:R-:W-:Y:S01]  /*55d0*/  @P1 LEA R3, R5, R4, 0x18 ;  /* 0x0000000405031211 */ /* 0x001fe200078ec0ff */
[----:B------:R-:W-:-:S03]  /*55e0*/  IMAD.WIDE.U32 R4, R6, 0x38e38e39, RZ ;  /* 0x38e38e3906047825 */ /* 0x000fc600078e00ff */
[----:B------:R0:W-:Y:S01]  /*55f0*/  @P1 SYNCS.ARRIVE.TRANS64.A1T0 RZ, [R3+URZ+0x138], RZ ;  /* 0x000138ff03ff19a7 */ /* 0x0001e2000810003f */
[----:B------:R-:W-:Y:S02]  /*5600*/  IADD3 R16, P1, R16, UR20, RZ ;  /* 0x0000001410107c10 */ /* 0x000fe4000ff3e0ff */
[----:B------:R-:W-:Y:S02]  /*5610*/  SHF.R.U32.HI R5, RZ, 0x2, R5 ;  /* 0x00000002ff057819 */ /* 0x000fe40000011605 */
[----:B------:R-:W-:Y:S02]  /*5620*/  IADD3.X R17, R17, UR13, RZ, P1, !PT ;  /* 0x0000000d11117c10 */ /* 0x000fe40008ffe4ff */
[----:B------:R-:W-:Y:S02]  /*5630*/  PRMT R4, RZ, 0x7610, R4 ;  /* 0x00007610ff047816 */ /* 0x000fe40000000004 */
[----:B0-----:R-:W-:Y:S02]  /*5640*/  SEL R3, RZ, 0x1, !P0 ;  /* 0x00000001ff037807 */ /* 0x001fe40004000000 */
[----:B------:R-:W-:-:S02]  /*5650*/  ISETP.GE.U32.AND P0, PT, R16, UR4, PT ;  /* 0x0000000410007c0c */ /* 0x000fc4000bf06070 */
[----:B------:R-:W-:Y:S01]  /*5660*/  LOP3.LUT R0, R0, R3, RZ, 0x3c, !PT ;  /* 0x0000000300007212 */ /* 0x000fe200078e3cff */
[----:B------:R-:W-:Y:S01]  /*5670*/  IMAD R3, R5, -0x12, R6 ;  /* 0xffffffee05037824 */ /* 0x000fe200078e0206 */
[----:B------:R-:W-:Y:S01]  /*5680*/  ISETP.GE.U32.AND.EX P0, PT, R17, UR5, PT, P0 ;  /* 0x0000000511007c0c */ /* 0x000fe2000bf06100 */
[----:B------:R-:W-:Y:S01]  /*5690*/  IMAD.MOV.U32 R6, RZ, RZ, -0x1 ;  /* 0xffffffffff067424 */ /* 0x000fe200078e00ff */
[----:B------:R-:W-:-:S11]  /*56a0*/  @P2 LOP3.LUT R0, R0, 0x1, R5, 0x78, !PT ;  /* 0x0000000100002812 */ /* 0x000fd600078e7805 */
[----:B------:R-:W-:Y:S05]  /*56b0*/  @P0 BRA `(.L_x_113) ;  /* 0x0000000400540947 */ /* 0x000fea0003800000 */
[----:B------:R-:W0:Y:S01]  /*56c0*/  S2R R15, SR_CTAID.X ;  /* 0x00000000000f7919 */ /* 0x000e220000002500 */
[----:B------:R-:W-:Y:S01]  /*56d0*/  ULDC.64 UR4, c[0x0][0x628] ;  /* 0x00018a0000047ab9 */ /* 0x000fe20000000a00 */
[----:B------:R-:W-:Y:S01]  /*56e0*/  ULDC UR7, c[0x0][0x630] ;  /* 0x00018c0000077ab9 */ /* 0x000fe20000000800 */
[----:B------:R-:W-:Y:S01]  /*56f0*/  ISETP.NE.U32.AND P0, PT, RZ, UR4, PT ;  /* 0x00000004ff007c0c */ /* 0x000fe2000bf05070 */
[----:B------:R-:W1:Y:S01]  /*5700*/  S2R R20, SR_CTAID.Y ;  /* 0x0000000000147919 */ /* 0x000e620000002600 */
[----:B------:R-:W-:Y:S01]  /*5710*/  ULDC UR8, c[0x0][0x150] ;  /* 0x0000540000087ab9 */ /* 0x000fe20000000800 */
[----:B------:R-:W-:Y:S01]  /*5720*/  IMAD.MOV.U32 R4, RZ, RZ, R16 ;  /* 0x000000ffff047224 */ /* 0x000fe200078e0010 */
[----:B------:R-:W-:Y:S01]  /*5730*/  ISETP.NE.AND.EX P0, PT, RZ, UR5, PT, P0 ;  /* 0x00000005ff007c0c */ /* 0x000fe2000bf05300 */
[----:B------:R-:W-:Y:S01]  /*5740*/  IMAD.MOV.U32 R5, RZ, RZ, R17 ;  /* 0x000000ffff057224 */ /* 0x000fe200078e0011 */
[----:B0-----:R-:W-:-:S11]  /*5750*/  I2FP.F32.U32 R22, R15 ;  /* 0x0000000f00167245 */ /* 0x001fd60000201000 */
[----:B------:R-:W-:Y:S05]  /*5760*/  @!P0 BRA `(.L_x_114) ;  /* 0x0000000000288947 */ /* 0x000fea0003800000 */
[----:B------:R-:W-:Y:S02]  /*5770*/  ULDC UR6, c[0x0][0x634] ;  /* 0x00018d0000067ab9 */ /* 0x000fe40000000800 */
[----:B------:R-:W-:-:S05]  /*5780*/  IADD3 R5, P0, R16, UR6, RZ ;  /* 0x0000000610057c10 */ /* 0x000fca000ff1e0ff */
[----:B------:R-:W-:-:S04]  /*5790*/  IMAD.X R21, RZ, RZ, R17, P0 ;  /* 0x000000ffff157224 */ /* 0x000fc800000e0611 */
[----:B------:R-:W-:-:S04]  /*57a0*/  IMAD.WIDE.U32 R6, R21, UR4, RZ ;  /* 0x0000000415067c25 */ /* 0x000fc8000f8e00ff */
[----:B------:R-:W-:-:S04]  /*57b0*/  IMAD.WIDE.U32 R6, P0, R5, UR5, R6 ;  /* 0x0000000505067c25 */ /* 0x000fc8000f800006 */
[----:B------:R-:W-:-:S04]  /*57c0*/  IMAD.WIDE.U32 R4, R5, UR4, RZ ;  /* 0x0000000405047c25 */ /* 0x000fc8000f8e00ff */
[----:B------:R-:W-:Y:S01]  /*57d0*/  IMAD.MOV.U32 R4, RZ, RZ, R7 ;  /* 0x000000ffff047224 */ /* 0x000fe200078e0007 */
[----:B------:R-:W-:Y:S01]  /*57e0*/  IADD3 RZ, P1, R5, R6, RZ ;  /* 0x0000000605ff7210 */ /* 0x000fe20007f3e0ff */
[----:B------:R-:W-:-:S04]  /*57f0*/  IMAD.X R5, RZ, RZ, RZ, P0 ;  /* 0x000000ffff057224 */ /* 0x000fc800000e06ff */
[----:B------:R-:W-:-:S08]  /*5800*/  IMAD.WIDE.U32.X R4, R21, UR5, R4, P1 ;  /* 0x0000000515047c25 */ /* 0x000fd000088e0404 */
.L_x_114:
[--C-:B------:R-:W-:Y:S01]  /*5810*/  SHF.R.U64 R14, R4, UR7, R5.reuse ;  /* 0x00000007040e7c19 */ /* 0x100fe20008001205 */
[----:B------:R-:W-:Y:S01]  /*5820*/  FMUL R22, R22, UR8 ;  /* 0x0000000816167c20 */ /* 0x000fe20008400000 */
[----:B------:R-:W-:Y:S01]  /*5830*/  SHF.R.U32.HI R4, RZ, UR7, R5 ;  /* 0x00000007ff047c19 */ /* 0x000fe20008011605 */
[----:B------:R-:W0:Y:S01]  /*5840*/  LDC R6, c[0x0][0x144] ;  /* 0x00005100ff067b82 */ /* 0x000e220000000800 */
[----:B------:R-:W-:Y:S01]  /*5850*/  IADD3 R5, P0, RZ, -R14, RZ ;  /* 0x8000000eff057210 */ /* 0x000fe20007f1e0ff */
[----:B------:R-:W-:Y:S01]  /*5860*/  ULDC UR6, c[0x0][0x154] ;  /* 0x0000550000067ab9 */ /* 0x000fe20000000800 */
[----:B-1----:R-:W-:Y:S01]  /*5870*/  I2FP.F32.U32 R7, R20 ;  /* 0x0000001400077245 */ /* 0x002fe20000201000 */
[----:B------:R-:W1:Y:S01]  /*5880*/  F2I.U32.TRUNC.NTZ R22, R22 ;  /* 0x0000001600167305 */ /* 0x000e62000020f000 */
[----:B------:R-:W-:Y:S01]  /*5890*/  ULDC.64 UR4, c[0x0][0x620] ;  /* 0x0001880000047ab9 */ /* 0x000fe20000000a00 */
[----:B------:R-:W-:Y:S01]  /*58a0*/  IMAD.X R4, RZ, RZ, ~R4, P0 ;  /* 0x000000ffff047224 */ /* 0x000fe200000e0e04 */
[----:B------:R-:W-:Y:S01]  /*58b0*/  ISETP.NE.AND P2, PT, R2, 0x1, PT ;  /* 0x000000010200780c */ /* 0x000fe20003f45270 */
[----:B------:R-:W-:Y:S01]  /*58c0*/  FMUL R23, R7, UR6 ;  /* 0x0000000607177c20 */ /* 0x000fe20008400000 */
[----:B------:R-:W2:Y:S01]  /*58d0*/  LDC R25, c[0x0][0x148] ;  /* 0x00005200ff197b82 */ /* 0x000ea20000000800 */
[----:B------:R-:W-:Y:S01]  /*58e0*/  IMAD R4, R4, UR4, RZ ;  /* 0x0000000404047c24 */ /* 0x000fe2000f8e02ff */
[----:B------:R-:W-:-:S02]  /*58f0*/  ULDC.64 UR6, c[0x0][0x640] ;  /* 0x0001900000067ab9 */ /* 0x000fc40000000a00 */
[----:B------:R-:W-:Y:S01]  /*5900*/  ISETP.NE.U32.AND P0, PT, RZ, UR6, PT ;  /* 0x00000006ff007c0c */ /* 0x000fe2000bf05070 */
[----:B------:R-:W3:Y:S01]  /*5910*/  F2I.U32.TRUNC.NTZ R23, R23 ;  /* 0x0000001700177305 */ /* 0x000ee2000020f000 */
[C---:B------:R-:W-:Y:S02]  /*5920*/  IMAD R7, R5.reuse, UR5, R4 ;  /* 0x0000000505077c24 */ /* 0x040fe4000f8e0204 */
[----:B------:R-:W-:Y:S01]  /*5930*/  IMAD.WIDE.U32 R4, R5, UR4, R16 ;  /* 0x0000000405047c25 */ /* 0x000fe2000f8e0010 */
[----:B------:R-:W-:Y:S01]  /*5940*/  ULDC UR4, c[0x0][0x618] ;  /* 0x0001860000047ab9 */ /* 0x000fe20000000800 */
[----:B------:R-:W-:Y:S02]  /*5950*/  ISETP.NE.AND.EX P0, PT, RZ, UR7, PT, P0 ;  /* 0x00000007ff007c0c */ /* 0x000fe4000bf05300 */
[----:B------:R-:W-:Y:S02]  /*5960*/  IMAD.IADD R5, R5, 0x1, R7 ;  /* 0x0000000105057824 */ /* 0x000fe400078e0207 */
[----:B-1----:R-:W-:-:S03]  /*5970*/  IMAD.MOV R22, RZ, RZ, -R22 ;  /* 0x000000ffff167224 */ /* 0x002fc600078e0a16 */
[----:B------:R-:W-:Y:S01]  /*5980*/  SHF.R.U64 R21, R4, UR4, R5 ;  /* 0x0000000404157c19 */ /* 0x000fe20008001205 */
[----:B0-----:R-:W-:Y:S01]  /*5990*/  IMAD R15, R6, R22, R15 ;  /* 0x00000016060f7224 */ /* 0x001fe200078e020f */
[----:B------:R-:W-:Y:S01]  /*59a0*/  SHF.R.U32.HI R4, RZ, UR4, R5 ;  /* 0x00000004ff047c19 */ /* 0x000fe20008011605 */
[----:B------:R-:W-:Y:S01]  /*59b0*/  ULDC UR4, c[0x0][0x608] ;  /* 0x0001820000047ab9 */ /* 0x000fe20000000800 */
[----:B---3--:R-:W-:Y:S02]  /*59c0*/  IMAD.MOV R6, RZ, RZ, -R23 ;  /* 0x000000ffff067224 */ /* 0x008fe400078e0a17 */
[--C-:B------:R-:W-:Y:S02]  /*59d0*/  SHF.R.U64 R22, R21, UR4, R4.reuse ;  /* 0x0000000415167c19 */ /* 0x100fe40008001204 */
[----:B------:R-:W-:Y:S01]  /*59e0*/  SHF.R.U32.HI R5, RZ, UR4, R4 ;  /* 0x00000004ff057c19 */ /* 0x000fe20008011604 */
[----:B------:R-:W-:Y:S01]  /*59f0*/  ULDC UR4, c[0x0][0x658] ;  /* 0x0001960000047ab9 */ /* 0x000fe20000000800 */
[----:B--2---:R-:W-:-:S02]  /*5a00*/  @P2 IMAD R15, R25, R6, R20 ;  /* 0x00000006190f2224 */ /* 0x004fc400078e0214 */
[--C-:B------:R-:W-:Y:S02]  /*5a10*/  SHF.R.U64 R20, R22, UR4, R5.reuse ;  /* 0x0000000416147c19 */ /* 0x100fe40008001205 */
[----:B------:R-:W-:-:S03]  /*5a20*/  SHF.R.U32.HI R23, RZ, UR4, R5 ;  /* 0x00000004ff177c19 */ /* 0x000fc60008011605 */
[----:B------:R-:W-:Y:S02]  /*5a30*/  IMAD.MOV.U32 R6, RZ, RZ, R20 ;  /* 0x000000ffff067224 */ /* 0x000fe400078e0014 */
[----:B------:R-:W-:Y:S01]  /*5a40*/  IMAD.MOV.U32 R5, RZ, RZ, R23 ;  /* 0x000000ffff057224 */ /* 0x000fe200078e0017 */
[----:B------:R-:W-:Y:S06]  /*5a50*/  @!P0 BRA `(.L_x_115) ;  /* 0x00000000002c8947 */ /* 0x000fec0003800000 */
        /* <DEDUP_REMOVED lines=9> */
[----:B------:R-:W-:-:S04]  /*5af0*/  IMAD.WIDE.U32.X R4, R23, UR7, R4, P1 ;  /* 0x0000000717047c25 */ /* 0x000fc800088e0404 */
[----:B------:R-:W-:-:S07]  /*5b00*/  IMAD.MOV.U32 R6, RZ, RZ, R4 ;  /* 0x000000ffff067224 */ /* 0x000fce00078e0004 */
.L_x_115:
[----:B------:R-:W-:Y:S01]  /*5b10*/  ULDC UR4, c[0x0][0x648] ;  /* 0x0001920000047ab9 */ /* 0x000fe20000000800 */
[----:B------:R-:W-:Y:S01]  /*5b20*/  LOP3.LUT R4, R22, UR17, RZ, 0xc0, !PT ;  /* 0x0000001116047c12 */ /* 0x000fe2000f8ec0ff */
[----:B------:R-:W-:Y:S01]  /*5b30*/  ULDC UR5, c[0x0][0x610] ;  /* 0x0001840000057ab9 */ /* 0x000fe20000000800 */
[----:B------:R-:W-:Y:S01]  /*5b40*/  SHF.R.U64 R5, R6, UR4, R5 ;  /* 0x0000000406057c19 */ /* 0x000fe20008001205 */
[----:B------:R-:W-:Y:S01]  /*5b50*/  ULDC UR4, c[0x0][0x638] ;  /* 0x00018e0000047ab9 */ /* 0x000fe20000000800 */
[----:B------:R-:W-:-:S03]  /*5b60*/  LOP3.LUT R21, R21, UR16, RZ, 0xc0, !PT ;  /* 0x0000001015157c12 */ /* 0x000fc6000f8ec0ff */
[----:B------:R-:W-:Y:S02]  /*5b70*/  IMAD.MOV R7, RZ, RZ, -R5 ;  /* 0x000000ffff077224 */ /* 0x000fe400078e0a05 */
[----:B------:R-:W-:Y:S02]  /*5b80*/  IMAD R4, R5, UR18, R4 ;  /* 0x0000001205047c24 */ /* 0x000fe4000f8e0204 */
[----:B------:R-:W-:Y:S01]  /*5b90*/  IMAD R20, R7, UR4, R20 ;  /* 0x0000000407147c24 */ /* 0x000fe2000f8e0214 */
[----:B------:R-:W-:Y:S01]  /*5ba0*/  ULDC UR4, c[0x0][0x600] ;  /* 0x0001800000047ab9 */ /* 0x000fe20000000800 */
[----:B------:R-:W-:Y:S02]  /*5bb0*/  IMAD R15, R4, UR5, R15 ;  /* 0x00000005040f7c24 */ /* 0x000fe4000f8e020f */
[----:B------:R-:W-:Y:S02]  /*5bc0*/  IMAD R6, R20, UR4, R21 ;  /* 0x0000000414067c24 */ /* 0x000fe4000f8e0215 */
[----:B------:R-:W-:-:S03]  /*5bd0*/  IMAD.MOV.U32 R4, RZ, RZ, 0x1 ;  /* 0x00000001ff047424 */ /* 0x000fc600078e00ff */
[----:B------:R-:W-:Y:S02]  /*5be0*/  SEL R20, R6, R15, !P2 ;  /* 0x0000000f06147207 */ /* 0x000fe40005000000 */
[----:B------:R-:W-:Y:S01]  /*5bf0*/  SEL R21, R15, R6, !P2 ;  /* 0x000000060f157207 */ /* 0x000fe20005000000 */
[----:B------:R-:W-:-:S07]  /*5c00*/  IMAD.MOV.U32 R6, RZ, RZ, R14 ;  /* 0x000000ffff067224 */ /* 0x000fce00078e000e */
.L_x_113:
[----:B------:R-:W-:Y:S05]  /*5c10*/  BSYNC B1 ;  /* 0x0000000000017941 */ /* 0x000fea0003800000 */
.L_x_112:
[----:B------:R-:W-:-:S13]  /*5c20*/  LOP3.LUT P0, RZ, R4, 0xff, RZ, 0xc0, !PT ;  /* 0x000000ff04ff7812 */ /* 0x000fda000780c0ff */
[----:B------:R-:W-:Y:S05]  /*5c30*/  @P0 BRA `(.L_x_116) ;  /* 0xfffffff400400947 */ /* 0x000fea000383ffff */
[----:B------:R-:W-:Y:S05]  /*5c40*/  BSYNC B0 ;  /* 0x0000000000007941 */ /* 0x000fea0003800000 */
.L_x_105:
[----:B------:R-:W-:-:S03]  /*5c50*/  UMOV UR4, 0xffffffff ;  /* 0xffffffff00047882 */ /* 0x000fc60000000000 */
[----:B------:R-:W-:Y:S05]  /*5c60*/  BRA.DIV UR4, `(.L_x_117) ;  /* 0x0000000e040c7947 */ /* 0x000fea000b800000 */
[----:B------:R-:W-:-:S13]  /*5c70*/  ELECT P6, URZ, PT ;  /* 0x00000000003f782f */ /* 0x000fda00038c0000 */
.L_x_145:
[----:B------:R-:W-:Y:S04]  /*5c80*/  BSSY B0, `(.L_x_118) ;  /* 0x00000a9000007945 */ /* 0x000fe80003800000 */
[----:B------:R-:W-:Y:S05]  /*5c90*/  @!P6 BRA `(.L_x_119) ;  /* 0x00000008009ce947 */ /* 0x000fea0003800000 */
[----:B------:R-:W-:-:S04]  /*5ca0*/  LOP3.LUT R19, R19, 0x2, RZ, 0xfc, !PT ;  /* 0x0000000213137812 */ /* 0x000fc800078efcff */
[----:B------:R-:W-:-:S13]  /*5cb0*/  ISETP.NE.AND P0, PT, R19, 0x3, PT ;  /* 0x000000031300780c */ /* 0x000fda0003f05270 */
[----:B------:R-:W-:Y:S05]  /*5cc0*/  @!P0 BRA `(.L_x_120) ;  /* 0x0000000000048947 */ /* 0x000fea0003800000 */
[----:B------:R-:W-:Y:S01]  /*5cd0*/  BPT.TRAP 0x1 ;  /* 0x000000040000795c */ /* 0x000fe20000300000 */
.L_x_120:
[----:B------:R-:W0:Y:S01]  /*5ce0*/  S2R R5, SR_CgaCtaId ;  /* 0x0000000000057919 */ /* 0x000e220000008800 */
[----:B------:R-:W-:Y:S02]  /*5cf0*/  MOV R2, 0x400 ;  /* 0x0000040000027802 */ /* 0x000fe40000000f00 */
[----:B------:R-:W-:Y:S02]  /*5d00*/  SHF.L.U32 R4, R0, 0x1f, RZ ;  /* 0x0000001f00047819 */ /* 0x000fe400000006ff */
[----:B0-----:R-:W-:-:S05]  /*5d10*/  LEA R2, R5, R2, 0x18 ;  /* 0x0000000205027211 */ /* 0x001fca00078ec0ff */
[----:B------:R-:W-:-:S04]  /*5d20*/  VIADD R2, R2, 0x90 ;  /* 0x0000009002027836 */ /* 0x000fc80000000000 */
[C---:B------:R-:W-:Y:S02]  /*5d30*/  IMAD R7, R3.reuse, 0x8, R2 ;  /* 0x0000000803077824 */ /* 0x040fe400078e0202 */
[----:B------:R-:W-:Y:S02]  /*5d40*/  VIADD R3, R3, 0x1 ;  /* 0x0000000103037836 */ /* 0x000fe40000000000 */
[----:B------:R-:W0:Y:S03]  /*5d50*/  SYNCS.PHASECHK.TRANS64.TRYWAIT P0, [R7+URZ], R4 ;  /* 0x00000004070075a7 */ /* 0x000e26000800017f */
[----:B------:R-:W-:-:S04]  /*5d60*/  ISETP.NE.AND P1, PT, R3, 0x12, PT ;  /* 0x000000120300780c */ /* 0x000fc80003f25270 */
[----:B------:R-:W-:Y:S02]  /*5d70*/  SEL R5, RZ, 0x1, P1 ;  /* 0x00000001ff057807 */ /* 0x000fe40000800000 */
[----:B------:R-:W-:Y:S02]  /*5d80*/  SEL R3, R3, RZ, P1 ;  /* 0x000000ff03037207 */ /* 0x000fe40000800000 */
[----:B------:R-:W-:-:S03]  /*5d90*/  LOP3.LUT R6, R0, R5, RZ, 0x3c, !PT ;  /* 0x0000000500067212 */ /* 0x000fc600078e3cff */
[----:B------:R-:W-:Y:S01]  /*5da0*/  IMAD R8, R3, 0x8, R2 ;  /* 0x0000000803087824 */ /* 0x000fe200078e0202 */
[----:B------:R-:W-:Y:S01]  /*5db0*/  SHF.L.U32 R5, R6, 0x1f, RZ ;  /* 0x0000001f06057819 */ /* 0x000fe200000006ff */
[----:B0-----:R-:W-:Y:S06]  /*5dc0*/  @!P0 BRA `(.L_x_121) ;  /* 0x0000000800d48947 */ /* 0x001fec0003800000 */
.L_x_146:
[----:B------:R-:W1:Y:S01]  /*5dd0*/  SYNCS.PHASECHK.TRANS64.TRYWAIT P0, [R8+URZ], R5 ;  /* 0x00000005080075a7 */ /* 0x000e62000800017f */
[----:B------:R-:W-:-:S05]  /*5de0*/  VIADD R0, R3, 0x1 ;  /* 0x0000000103007836 */ /* 0x000fca0000000000 */
[----:B------:R-:W-:-:S04]  /*5df0*/  ISETP.NE.AND P1, PT, R0, 0x12, PT ;  /* 0x000000120000780c */ /* 0x000fc80003f25270 */
[----:B------:R-:W-:Y:S02]  /*5e00*/  SEL R3, RZ, 0x1, P1 ;  /* 0x00000001ff037807 */ /* 0x000fe40000800000 */
[----:B0-----:R-:W-:Y:S02]  /*5e10*/  SEL R7, R0, RZ, P1 ;  /* 0x000000ff00077207 */ /* 0x001fe40000800000 */
[----:B------:R-:W-:-:S03]  /*5e20*/  LOP3.LUT R6, R6, R3, RZ, 0x3c, !PT ;  /* 0x0000000306067212 */ /* 0x000fc600078e3cff */
[----:B------:R-:W-:Y:S01]  /*5e30*/  IMAD R9, R7, 0x8, R2 ;  /* 0x0000000807097824 */ /* 0x000fe200078e0202 */
[----:B------:R-:W-:Y:S01]  /*5e40*/  SHF.L.U32 R4, R6, 0x1f, RZ ;  /* 0x0000001f06047819 */ /* 0x000fe200000006ff */
[----:B-1----:R-:W-:Y:S06]  /*5e50*/  @!P0 BRA `(.L_x_122) ;  /* 0x0000000800c48947 */ /* 0x002fec0003800000 */
.L_x_147:
[----:B------:R-:W1:Y:S01]  /*5e60*/  SYNCS.PHASECHK.TRANS64.TRYWAIT P0, [R9+URZ], R4 ;  /* 0x00000004090075a7 */ /* 0x000e62000800017f */
[----:B------:R-:W-:-:S05]  /*5e70*/  VIADD R0, R7, 0x1 ;  /* 0x0000000107007836 */ /* 0x000fca0000000000 */
[----:B------:R-:W-:-:S04]  /*5e80*/  ISETP.NE.AND P1, PT, R0, 0x12, PT ;  /* 0x000000120000780c */ /* 0x000fc80003f25270 */
[----:B------:R-:W-:Y:S02]  /*5e90*/  SEL R3, RZ, 0x1, P1 ;  /* 0x00000001ff037807 */ /* 0x000fe40000800000 */
[----:B------:R-:W-:Y:S02]  /*5ea0*/  SEL R7, R0, RZ, P1 ;  /* 0x000000ff00077207 */ /* 0x000fe40000800000 */
[----:B------:R-:W-:-:S03]  /*5eb0*/  LOP3.LUT R6, R6, R3, RZ, 0x3c, !PT ;  /* 0x0000000306067212 */ /* 0x000fc600078e3cff */
[----:B0-----:R-:W-:Y:S01]  /*5ec0*/  IMAD R8, R7, 0x8, R2 ;  /* 0x0000000807087824 */ /* 0x001fe200078e0202 */
[----:B------:R-:W-:Y:S01]  /*5ed0*/  SHF.L.U32 R5, R6, 0x1f, RZ ;  /* 0x0000001f06057819 */ /* 0x000fe200000006ff */
[----:B-1----:R-:W-:Y:S06]  /*5ee0*/  @!P0 BRA `(.L_x_123) ;  /* 0x0000000800b48947 */ /* 0x002fec0003800000 */
.L_x_148:
        /* <DEDUP_REMOVED lines=9> */
.L_x_149:
        /* <DEDUP_REMOVED lines=9> */
.L_x_150:
        /* <DEDUP_REMOVED lines=9> */
.L_x_151:
        /* <DEDUP_REMOVED lines=9> */
.L_x_152:
        /* <DEDUP_REMOVED lines=9> */
.L_x_153:
        /* <DEDUP_REMOVED lines=9> */
.L_x_154:
        /* <DEDUP_REMOVED lines=9> */
.L_x_155:
        /* <DEDUP_REMOVED lines=9> */
.L_x_156:
        /* <DEDUP_REMOVED lines=9> */
.L_x_157:
        /* <DEDUP_REMOVED lines=9> */
.L_x_158:
        /* <DEDUP_REMOVED lines=9> */
.L_x_159:
        /* <DEDUP_REMOVED lines=9> */
.L_x_160:
[----:B------:R-:W1:Y:S01]  /*65b0*/  SYNCS.PHASECHK.TRANS64.TRYWAIT P0, [R8+URZ], R5 ;  /* 0x00000005080075a7 */ /* 0x000e62000800017f */
[----:B------:R-:W-:-:S05]  /*65c0*/  VIADD R0, R7, 0x1 ;  /* 0x0000000107007836 */ /* 0x000fca0000000000 */
[----:B------:R-:W-:-:S04]  /*65d0*/  ISETP.NE.AND P1, PT, R0, 0x12, PT ;  /* 0x000000120000780c */ /* 0x000fc80003f25270 */
[----:B------:R-:W-:Y:S02]  /*65e0*/  SEL R3, RZ, 0x1, P1 ;  /* 0x00000001ff037807 */ /* 0x000fe40000800000 */
[----:B------:R-:W-:Y:S02]  /*65f0*/  SEL R7, R0, RZ, P1 ;  /* 0x000000ff00077207 */ /* 0x000fe40000800000 */
[----:B0-----:R-:W-:-:S03]  /*6600*/  LOP3.LUT R9, R6, R3, RZ, 0x3c, !PT ;  /* 0x0000000306097212 */ /* 0x001fc600078e3cff */
[----:B------:R-:W-:Y:S01]  /*6610*/  IMAD R11, R7, 0x8, R2 ;  /* 0x00000008070b7824 */ /* 0x000fe200078e0202 */
[----:B------:R-:W-:Y:S01]  /*6620*/  SHF.L.U32 R6, R9, 0x1f, RZ ;  /* 0x0000001f09067819 */ /* 0x000fe200000006ff */
[----:B-1----:R-:W-:Y:S06]  /*6630*/  @!P0 BRA `(.L_x_136) ;  /* 0x0000000400e48947 */ /* 0x002fec0003800000 */
.L_x_161:
[----:B------:R-:W1:Y:S01]  /*6640*/  SYNCS.PHASECHK.TRANS64.TRYWAIT P0, [R11+URZ], R6 ;  /* 0x000000060b0075a7 */ /* 0x000e62000800017f */
[----:B------:R-:W-:-:S05]  /*6650*/  VIADD R0, R7, 0x1 ;  /* 0x0000000107007836 */ /* 0x000fca0000000000 */
[----:B------:R-:W-:-:S04]  /*6660*/  ISETP.NE.AND P1, PT, R0, 0x12, PT ;  /* 0x000000120000780c */ /* 0x000fc80003f25270 */
[----:B------:R-:W-:Y:S02]  /*6670*/  SEL R4, RZ, 0x1, P1 ;  /* 0x00000001ff047807 */ /* 0x000fe40000800000 */
[----:B------:R-:W-:Y:S02]  /*6680*/  SEL R3, R0, RZ, P1 ;  /* 0x000000ff00037207 */ /* 0x000fe40000800000 */
[----:B------:R-:W-:Y:S01]  /*6690*/  LOP3.LUT R0, R9, R4, RZ, 0x3c, !PT ;  /* 0x0000000409007212 */ /* 0x000fe200078e3cff */
[----:B-1----:R-:W-:Y:S06]  /*66a0*/  @!P0 BRA `(.L_x_137) ;  /* 0x0000000400dc8947 */ /* 0x002fec0003800000 */
.L_x_162:
[----:B------:R-:W-:Y:S01]  /*66b0*/  IMAD R3, R3, 0x8, R2 ;  /* 0x0000000803037824 */ /* 0x000fe200078e0202 */
[----:B------:R-:W-:-:S07]  /*66c0*/  SHF.L.U32 R0, R0, 0x1f, RZ ;  /* 0x0000001f00007819 */ /* 0x000fce00000006ff */
.L_x_138:
[----:B--2---:R2:W3:Y:S02]  /*66d0*/  SYNCS.PHASECHK.TRANS64.TRYWAIT P0, [R3+URZ], R0 ;  /* 0x00000000030075a7 */ /* 0x0044e4000800017f */
[----:B---3--:R-:W-:Y:S05]  /*66e0*/  @!P0 NANOSLEEP.SYNCS 0x989680 ;  /* 0x009896800000895d */ /* 0x008fea0003900000 */
[----:B------:R-:W3:Y:S02]  /*66f0*/  @!P0 SYNCS.PHASECHK.TRANS64 P0, [R3+URZ], R0 ;  /* 0x00000000030085a7 */ /* 0x000ee4000800007f */
[----:B---3--:R-:W-:Y:S05]  /*6700*/  @!P0 BRA `(.L_x_138) ;  /* 0xfffffffc00f08947 */ /* 0x008fea000383ffff */
.L_x_119:
[----:B------:R-:W-:Y:S05]  /*6710*/  BSYNC B0 ;  /* 0x0000000000007941 */ /* 0x000fea0003800000 */
.L_x_118:
[----:B------:R-:W-:Y:S05]  /*6720*/  EXIT ;  /* 0x000000000000794d */ /* 0x000fea0003800000 */
.L_x_22:
[----:B---3--:R3:W4:Y:S02]  /*6730*/  SYNCS.PHASECHK.TRANS64.TRYWAIT P1, [R3+URZ], R0 ;  /* 0x00000000030075a7 */ /* 0x008724000802017f */
[----:B----4-:R-:W-:Y:S05]  /*6740*/  @!P1 NANOSLEEP.SYNCS 0x989680 ;  /* 0x009896800000995d */ /* 0x010fea0003900000 */
[----:B------:R-:W4:Y:S02]  /*6750*/  @!P1 SYNCS.PHASECHK.TRANS64 P1, [R3+URZ], R0 ;  /* 0x00000000030095a7 */ /* 0x000f24000802007f */
[----:B----4-:R-:W-:Y:S05]  /*6760*/  @!P1 BRA `(.L_x_22) ;  /* 0xfffffffc00f09947 */ /* 0x010fea000383ffff */
[----:B------:R-:W-:Y:S05]  /*6770*/  BRA `(.L_x_21) ;  /* 0xffffffac00e07947 */ /* 0x000fea000383ffff */
.L_x_27:
[----:B-1----:R1:W2:Y:S02]  /*6780*/  SYNCS.PHASECHK.TRANS64.TRYWAIT P1, [R5+URZ], R4 ;  /* 0x00000004050075a7 */ /* 0x0022a4000802017f */
[----:B--2---:R-:W-:Y:S05]  /*6790*/  @!P1 NANOSLEEP.SYNCS 0x989680 ;  /* 0x009896800000995d */ /* 0x004fea0003900000 */
[----:B------:R-:W2:Y:S02]  /*67a0*/  @!P1 SYNCS.PHASECHK.TRANS64 P1, [R5+URZ], R4 ;  /* 0x00000004050095a7 */ /* 0x000ea4000802007f */
[----:B--2---:R-:W-:Y:S05]  /*67b0*/  @!P1 BRA `(.L_x_27) ;  /* 0xfffffffc00f09947 */ /* 0x004fea000383ffff */
[----:B------:R-:W-:Y:S05]  /*67c0*/  BRA `(.L_x_26) ;  /* 0xffffffb000907947 */ /* 0x000fea000383ffff */
.L_x_106:
[----:B------:R-:W-:Y:S01]  /*67d0*/  BSSY B1, `(.L_x_139) ;  /* 0x0000006000017945 */ /* 0x000fe20003800000 */
[----:B------:R-:W-:-:S07]  /*67e0*/  IMAD.MOV.U32 R15, RZ, RZ, -0x1 ;  /* 0xffffffffff0f7424 */ /* 0x000fce00078e00ff */
[----:B------:R-:W-:Y:S05]  /*67f0*/  WARPSYNC.COLLECTIVE R15, `(.L_x_140) ;  /* 0x000000000f0c7348 */ /* 0x000fea0003c00000 */
[----:B------:R-:W-:Y:S02]  /*6800*/  ELECT P6, UR62, PT ;  /* 0x00000000003e782f */ /* 0x000fe400038c0000 */
[----:B------:R-:W-:Y:S01]  /*6810*/  MOV R14, UR62 ;  /* 0x0000003e000e7c02 */ /* 0x000fe20008000f00 */
[----:B------:R-:W-:Y:S10]  /*6820*/  ENDCOLLECTIVE ;  /* 0x000000000000791b */ /* 0x000ff40003800000 */
.L_x_140:
[----:B------:R-:W-:Y:S05]  /*6830*/  BSYNC B1 ;  /* 0x0000000000017941 */ /* 0x000fea0003800000 */
.L_x_139:
[----:B------:R-:W-:Y:S05]  /*6840*/  BRA `(.L_x_141) ;  /* 0xffffffe800487947 */ /* 0x000fea000383ffff */
.L_x_109:
[----:B-1----:R1:W2:Y:S02]  /*6850*/  SYNCS.PHASECHK.TRANS64.TRYWAIT P0, [R23+URZ+0x90], R14 ;  /* 0x0000900e170075a7 */ /* 0x0022a4000800017f */
[----:B--2---:R-:W-:Y:S05]  /*6860*/  @!P0 NANOSLEEP.SYNCS 0x989680 ;  /* 0x009896800000895d */ /* 0x004fea0003900000 */
[----:B------:R-:W2:Y:S02]  /*6870*/  @!P0 SYNCS.PHASECHK.TRANS64 P0, [R23+URZ+0x90], R14 ;  /* 0x0000900e170085a7 */ /* 0x000ea4000800007f */
[----:B--2---:R-:W-:Y:S05]  /*6880*/  @!P0 BRA `(.L_x_109) ;  /* 0xfffffffc00f08947 */ /* 0x004fea000383ffff */
[----:B------:R-:W-:Y:S05]  /*6890*/  BRA `(.L_x_142) ;  /* 0xffffffe800807947 */ /* 0x000fea000383ffff */
.L_x_117:
[----:B------:R-:W-:Y:S01]  /*68a0*/  BSSY B0, `(.L_x_143) ;  /* 0x0000006000007945 */ /* 0x000fe20003800000 */
[----:B------:R-:W-:-:S07]  /*68b0*/  IMAD.MOV.U32 R15, RZ, RZ, -0x1 ;  /* 0xffffffffff0f7424 */ /* 0x000fce00078e00ff */
[----:B------:R-:W-:Y:S05]  /*68c0*/  WARPSYNC.COLLECTIVE R15, `(.L_x_144) ;  /* 0x000000000f0c7348 */ /* 0x000fea0003c00000 */
[----:B------:R-:W-:Y:S02]  /*68d0*/  ELECT P6, UR62, PT ;  /* 0x00000000003e782f */ /* 0x000fe400038c0000 */
[----:B------:R-:W-:Y:S01]  /*68e0*/  MOV R14, UR62 ;  /* 0x0000003e000e7c02 */ /* 0x000fe20008000f00 */
[----:B------:R-:W-:Y:S10]  /*68f0*/  ENDCOLLECTIVE ;  /* 0x000000000000791b */ /* 0x000ff40003800000 */
.L_x_144:
[----:B------:R-:W-:Y:S05]  /*6900*/  BSYNC B0 ;  /* 0x0000000000007941 */ /* 0x000fea0003800000 */
.L_x_143:
[----:B------:R-:W-:Y:S05]  /*6910*/  BRA `(.L_x_145) ;  /* 0xfffffff000d87947 */ /* 0x000fea000383ffff */
.L_x_121:
[----:B0-----:R0:W1:Y:S02]  /*6920*/  SYNCS.PHASECHK.TRANS64.TRYWAIT P0, [R7+URZ], R4 ;  /* 0x00000004070075a7 */ /* 0x001064000800017f */
[----:B-1----:R-:W-:Y:S05]  /*6930*/  @!P0 NANOSLEEP.SYNCS 0x989680 ;  /* 0x009896800000895d */ /* 0x002fea0003900000 */
[----:B------:R-:W1:Y:S02]  /*6940*/  @!P0 SYNCS.PHASECHK.TRANS64 P0, [R7+URZ], R4 ;  /* 0x00000004070085a7 */ /* 0x000e64000800007f */
[----:B-1----:R-:W-:Y:S05]  /*6950*/  @!P0 BRA `(.L_x_121) ;  /* 0xfffffffc00f08947 */ /* 0x002fea000383ffff */
[----:B------:R-:W-:Y:S05]  /*6960*/  BRA `(.L_x_146) ;  /* 0xfffffff400187947 */ /* 0x000fea000383ffff */
.L_x_122:
[----:B0-----:R0:W1:Y:S02]  /*6970*/  SYNCS.PHASECHK.TRANS64.TRYWAIT P0, [R8+URZ], R5 ;  /* 0x00000005080075a7 */ /* 0x001064000800017f */
[----:B-1----:R-:W-:Y:S05]  /*6980*/  @!P0 NANOSLEEP.SYNCS 0x989680 ;  /* 0x009896800000895d */ /* 0x002fea0003900000 */
[----:B------:R-:W1:Y:S02]  /*6990*/  @!P0 SYNCS.PHASECHK.TRANS64 P0, [R8+URZ], R5 ;  /* 0x00000005080085a7 */ /* 0x000e64000800007f */
[----:B-1----:R-:W-:Y:S05]  /*69a0*/  @!P0 BRA `(.L_x_122) ;  /* 0xfffffffc00f08947 */ /* 0x002fea000383ffff */
[----:B------:R-:W-:Y:S05]  /*69b0*/  BRA `(.L_x_147) ;  /* 0xfffffff400287947 */ /* 0x000fea000383ffff */
.L_x_123:
[----:B0-----:R0:W1:Y:S02]  /*69c0*/  SYNCS.PHASECHK.TRANS64.TRYWAIT P0, [R9+URZ], R4 ;  /* 0x00000004090075a7 */ /* 0x001064000800017f */
[----:B-1----:R-:W-:Y:S05]  /*69d0*/  @!P0 NANOSLEEP.SYNCS 0x989680 ;  /* 0x009896800000895d */ /* 0x002fea0003900000 */
[----:B------:R-:W1:Y:S02]  /*69e0*/  @!P0 SYNCS.PHASECHK.TRANS64 P0, [R9+URZ], R4 ;  /* 0x00000004090085a7 */ /* 0x000e64000800007f */
[----:B-1----:R-:W-:Y:S05]  /*69f0*/  @!P0 BRA `(.L_x_123) ;  /* 0xfffffffc00f08947 */ /* 0x002fea000383ffff */
[----:B------:R-:W-:Y:S05]  /*6a00*/  BRA `(.L_x_148) ;  /* 0xfffffff400387947 */ /* 0x000fea000383ffff */
.L_x_124:
[----:B0-----:R0:W1:Y:S02]  /*6a10*/  SYNCS.PHASECHK.TRANS64.TRYWAIT P0, [R8+URZ], R5 ;  /* 0x00000005080075a7 */ /* 0x001064000800017f */
[----:B-1----:R-:W-:Y:S05]  /*6a20*/  @!P0 NANOSLEEP.SYNCS 0x989680 ;  /* 0x009896800000895d */ /* 0x002fea0003900000 */
[----:B------:R-:W1:Y:S02]  /*6a30*/  @!P0 SYNCS.PHASECHK.TRANS64 P0, [R8+URZ], R5 ;  /* 0x00000005080085a7 */ /* 0x000e64000800007f */
[----:B-1----:R-:W-:Y:S05]  /*6a40*/  @!P0 BRA `(.L_x_124) ;  /* 0xfffffffc00f08947 */ /* 0x002fea000383ffff */
[----:B------:R-:W-:Y:S05]  /*6a50*/  BRA `(.L_x_149) ;  /* 0xfffffff400487947 */ /* 0x000fea000383ffff */
.L_x_125:
[----:B0-----:R0:W1:Y:S02]  /*6a60*/  SYNCS.PHASECHK.TRANS64.TRYWAIT P0, [R9+URZ], R4 ;  /* 0x00000004090075a7 */ /* 0x001064000800017f */
[----:B-1----:R-:W-:Y:S05]  /*6a70*/  @!P0 NANOSLEEP.SYNCS 0x989680 ;  /* 0x009896800000895d */ /* 0x002fea0003900000 */
[----:B------:R-:W1:Y:S02]  /*6a80*/  @!P0 SYNCS.PHASECHK.TRANS64 P0, [R9+URZ], R4 ;  /* 0x00000004090085a7 */ /* 0x000e64000800007f */
[----:B-1----:R-:W-:Y:S05]  /*6a90*/  @!P0 BRA `(.L_x_125) ;  /* 0xfffffffc00f08947 */ /* 0x002fea000383ffff */
[----:B------:R-:W-:Y:S05]  /*6aa0*/  BRA `(.L_x_150) ;  /* 0xfffffff400587947 */ /* 0x000fea000383ffff */
.L_x_126:
[----:B0-----:R0:W1:Y:S02]  /*6ab0*/  SYNCS.PHASECHK.TRANS64.TRYWAIT P0, [R8+URZ], R5 ;  /* 0x00000005080075a7 */ /* 0x001064000800017f */
[----:B-1----:R-:W-:Y:S05]  /*6ac0*/  @!P0 NANOSLEEP.SYNCS 0x989680 ;  /* 0x009896800000895d */ /* 0x002fea0003900000 */
[----:B------:R-:W1:Y:S02]  /*6ad0*/  @!P0 SYNCS.PHASECHK.TRANS64 P0, [R8+URZ], R5 ;  /* 0x00000005080085a7 */ /* 0x000e64000800007f */
[----:B-1----:R-:W-:Y:S05]  /*6ae0*/  @!P0 BRA `(.L_x_126) ;  /* 0xfffffffc00f08947 */ /* 0x002fea000383ffff */
[----:B------:R-:W-:Y:S05]  /*6af0*/  BRA `(.L_x_151) ;  /* 0xfffffff400687947 */ /* 0x000fea000383ffff */
.L_x_127:
[----:B0-----:R0:W1:Y:S02]  /*6b00*/  SYNCS.PHASECHK.TRANS64.TRYWAIT P0, [R9+URZ], R4 ;  /* 0x00000004090075a7 */ /* 0x001064000800017f */
[----:B-1----:R-:W-:Y:S05]  /*6b10*/  @!P0 NANOSLEEP.SYNCS 0x989680 ;  /* 0x009896800000895d */ /* 0x002fea0003900000 */
[----:B------:R-:W1:Y:S02]  /*6b20*/  @!P0 SYNCS.PHASECHK.TRANS64 P0, [R9+URZ], R4 ;  /* 0x00000004090085a7 */ /* 0x000e64000800007f */
[----:B-1----:R-:W-:Y:S05]  /*6b30*/  @!P0 BRA `(.L_x_127) ;  /* 0xfffffffc00f08947 */ /* 0x002fea000383ffff */
[----:B------:R-:W-:Y:S05]  /*6b40*/  BRA `(.L_x_152) ;  /* 0xfffffff400787947 */ /* 0x000fea000383ffff */
.L_x_128:
[----:B0-----:R0:W1:Y:S02]  /*6b50*/  SYNCS.PHASECHK.TRANS64.TRYWAIT P0, [R8+URZ], R5 ;  /* 0x00000005080075a7 */ /* 0x001064000800017f */
[----:B-1----:R-:W-:Y:S05]  /*6b60*/  @!P0 NANOSLEEP.SYNCS 0x989680 ;  /* 0x009896800000895d */ /* 0x002fea0003900000 */
[----:B------:R-:W1:Y:S02]  /*6b70*/  @!P0 SYNCS.PHASECHK.TRANS64 P0, [R8+URZ], R5 ;  /* 0x00000005080085a7 */ /* 0x000e64000800007f */
[----:B-1----:R-:W-:Y:S05]  /*6b80*/  @!P0 BRA `(.L_x_128) ;  /* 0xfffffffc00f08947 */ /* 0x002fea000383ffff */
[----:B------:R-:W-:Y:S05]  /*6b90*/  BRA `(.L_x_153) ;  /* 0xfffffff400887947 */ /* 0x000fea000383ffff */
.L_x_129:
[----:B0-----:R0:W1:Y:S02]  /*6ba0*/  SYNCS.PHASECHK.TRANS64.TRYWAIT P0, [R9+URZ], R4 ;  /* 0x00000004090075a7 */ /* 0x001064000800017f */
[----:B-1----:R-:W-:Y:S05]  /*6bb0*/  @!P0 NANOSLEEP.SYNCS 0x989680 ;  /* 0x009896800000895d */ /* 0x002fea0003900000 */
[----:B------:R-:W1:Y:S02]  /*6bc0*/  @!P0 SYNCS.PHASECHK.TRANS64 P0, [R9+URZ], R4 ;  /* 0x00000004090085a7 */ /* 0x000e64000800007f */
[----:B-1----:R-:W-:Y:S05]  /*6bd0*/  @!P0 BRA `(.L_x_129) ;  /* 0xfffffffc00f08947 */ /* 0x002fea000383ffff */
[----:B------:R-:W-:Y:S05]  /*6be0*/  BRA `(.L_x_154) ;  /* 0xfffffff400987947 */ /* 0x000fea000383ffff */
.L_x_130:
[----:B0-----:R0:W1:Y:S02]  /*6bf0*/  SYNCS.PHASECHK.TRANS64.TRYWAIT P0, [R8+URZ], R5 ;  /* 0x00000005080075a7 */ /* 0x001064000800017f */
[----:B-1----:R-:W-:Y:S05]  /*6c00*/  @!P0 NANOSLEEP.SYNCS 0x989680 ;  /* 0x009896800000895d */ /* 0x002fea0003900000 */
[----:B------:R-:W1:Y:S02]  /*6c10*/  @!P0 SYNCS.PHASECHK.TRANS64 P0, [R8+URZ], R5 ;  /* 0x00000005080085a7 */ /* 0x000e64000800007f */
[----:B-1----:R-:W-:Y:S05]  /*6c20*/  @!P0 BRA `(.L_x_130) ;  /* 0xfffffffc00f08947 */ /* 0x002fea000383ffff */
[----:B------:R-:W-:Y:S05]  /*6c30*/  BRA `(.L_x_155) ;  /* 0xfffffff400a87947 */ /* 0x000fea000383ffff */
.L_x_131:
[----:B0-----:R0:W1:Y:S02]  /*6c40*/  SYNCS.PHASECHK.TRANS64.TRYWAIT P0, [R9+URZ], R4 ;  /* 0x00000004090075a7 */ /* 0x001064000800017f */
[----:B-1----:R-:W-:Y:S05]  /*6c50*/  @!P0 NANOSLEEP.SYNCS 0x989680 ;  /* 0x009896800000895d */ /* 0x002fea0003900000 */
[----:B------:R-:W1:Y:S02]  /*6c60*/  @!P0 SYNCS.PHASECHK.TRANS64 P0, [R9+URZ], R4 ;  /* 0x00000004090085a7 */ /* 0x000e64000800007f */
[----:B-1----:R-:W-:Y:S05]  /*6c70*/  @!P0 BRA `(.L_x_131) ;  /* 0xfffffffc00f08947 */ /* 0x002fea000383ffff */
[----:B------:R-:W-:Y:S05]  /*6c80*/  BRA `(.L_x_156) ;  /* 0xfffffff400b87947 */ /* 0x000fea000383ffff */
.L_x_132:
[----:B0-----:R0:W1:Y:S02]  /*6c90*/  SYNCS.PHASECHK.TRANS64.TRYWAIT P0, [R8+URZ], R5 ;  /* 0x00000005080075a7 */ /* 0x001064000800017f */
[----:B-1----:R-:W-:Y:S05]  /*6ca0*/  @!P0 NANOSLEEP.SYNCS 0x989680 ;  /* 0x009896800000895d */ /* 0x002fea0003900000 */
[----:B------:R-:W1:Y:S02]  /*6cb0*/  @!P0 SYNCS.PHASECHK.TRANS64 P0, [R8+URZ], R5 ;  /* 0x00000005080085a7 */ /* 0x000e64000800007f */
[----:B-1----:R-:W-:Y:S05]  /*6cc0*/  @!P0 BRA `(.L_x_132) ;  /* 0xfffffffc00f08947 */ /* 0x002fea000383ffff */
[----:B------:R-:W-:Y:S05]  /*6cd0*/  BRA `(.L_x_157) ;  /* 0xfffffff400c87947 */ /* 0x000fea000383ffff */
.L_x_133:
[----:B0-----:R0:W1:Y:S02]  /*6ce0*/  SYNCS.PHASECHK.TRANS64.TRYWAIT P0, [R9+URZ], R4 ;  /* 0x00000004090075a7 */ /* 0x001064000800017f */
[----:B-1----:R-:W-:Y:S05]  /*6cf0*/  @!P0 NANOSLEEP.SYNCS 0x989680 ;  /* 0x009896800000895d */ /* 0x002fea0003900000 */
[----:B------:R-:W1:Y:S02]  /*6d00*/  @!P0 SYNCS.PHASECHK.TRANS64 P0, [R9+URZ], R4 ;  /* 0x00000004090085a7 */ /* 0x000e64000800007f */
[----:B-1----:R-:W-:Y:S05]  /*6d10*/  @!P0 BRA `(.L_x_133) ;  /* 0xfffffffc00f08947 */ /* 0x002fea000383ffff */
[----:B------:R-:W-:Y:S05]  /*6d20*/  BRA `(.L_x_158) ;  /* 0xfffffff400d87947 */ /* 0x000fea000383ffff */
.L_x_134:
[----:B0-----:R0:W1:Y:S02]  /*6d30*/  SYNCS.PHASECHK.TRANS64.TRYWAIT P0, [R8+URZ], R5 ;  /* 0x00000005080075a7 */ /* 0x001064000800017f */
[----:B-1----:R-:W-:Y:S05]  /*6d40*/  @!P0 NANOSLEEP.SYNCS 0x989680 ;  /* 0x009896800000895d */ /* 0x002fea0003900000 */
[----:B------:R-:W1:Y:S02]  /*6d50*/  @!P0 SYNCS.PHASECHK.TRANS64 P0, [R8+URZ], R5 ;  /* 0x00000005080085a7 */ /* 0x000e64000800007f */
[----:B-1----:R-:W-:Y:S05]  /*6d60*/  @!P0 BRA `(.L_x_134) ;  /* 0xfffffffc00f08947 */ /* 0x002fea000383ffff */
[----:B------:R-:W-:Y:S05]  /*6d70*/  BRA `(.L_x_159) ;  /* 0xfffffff400e87947 */ /* 0x000fea000383ffff */
.L_x_135:
[----:B0-----:R0:W1:Y:S02]  /*6d80*/  SYNCS.PHASECHK.TRANS64.TRYWAIT P0, [R9+URZ], R4 ;  /* 0x00000004090075a7 */ /* 0x001064000800017f */
[----:B-1----:R-:W-:Y:S05]  /*6d90*/  @!P0 NANOSLEEP.SYNCS 0x989680 ;  /* 0x009896800000895d */ /* 0x002fea0003900000 */
[----:B------:R-:W1:Y:S02]  /*6da0*/  @!P0 SYNCS.PHASECHK.TRANS64 P0, [R9+URZ], R4 ;  /* 0x00000004090085a7 */ /* 0x000e64000800007f */
[----:B-1----:R-:W-:Y:S05]  /*6db0*/  @!P0 BRA `(.L_x_135) ;  /* 0xfffffffc00f08947 */ /* 0x002fea000383ffff */
[----:B------:R-:W-:Y:S05]  /*6dc0*/  BRA `(.L_x_160) ;  /* 0xfffffff400f87947 */ /* 0x000fea000383ffff */
.L_x_136:
[----:B0-----:R0:W1:Y:S02]  /*6dd0*/  SYNCS.PHASECHK.TRANS64.TRYWAIT P0, [R8+URZ], R5 ;  /* 0x00000005080075a7 */ /* 0x001064000800017f */
[----:B-1----:R-:W-:Y:S05]  /*6de0*/  @!P0 NANOSLEEP.SYNCS 0x989680 ;  /* 0x009896800000895d */ /* 0x002fea0003900000 */
[----:B------:R-:W1:Y:S02]  /*6df0*/  @!P0 SYNCS.PHASECHK.TRANS64 P0, [R8+URZ], R5 ;  /* 0x00000005080085a7 */ /* 0x000e64000800007f */
[----:B-1----:R-:W-:Y:S05]  /*6e00*/  @!P0 BRA `(.L_x_136) ;  /* 0xfffffffc00f08947 */ /* 0x002fea000383ffff */
[----:B------:R-:W-:Y:S05]  /*6e10*/  BRA `(.L_x_161) ;  /* 0xfffffff800087947 */ /* 0x000fea000383ffff */
.L_x_137:
[----:B-1----:R1:W2:Y:S02]  /*6e20*/  SYNCS.PHASECHK.TRANS64.TRYWAIT P0, [R11+URZ], R6 ;  /* 0x000000060b0075a7 */ /* 0x0022a4000800017f */
[----:B--2---:R-:W-:Y:S05]  /*6e30*/  @!P0 NANOSLEEP.SYNCS 0x989680 ;  /* 0x009896800000895d */ /* 0x004fea0003900000 */
[----:B------:R-:W2:Y:S02]  /*6e40*/  @!P0 SYNCS.PHASECHK.TRANS64 P0, [R11+URZ], R6 ;  /* 0x000000060b0085a7 */ /* 0x000ea4000800007f */
[----:B--2---:R-:W-:Y:S05]  /*6e50*/  @!P0 BRA `(.L_x_137) ;  /* 0xfffffffc00f08947 */ /* 0x004fea000383ffff */
[----:B------:R-:W-:Y:S05]  /*6e60*/  BRA `(.L_x_162) ;  /* 0xfffffff800107947 */ /* 0x000fea000383ffff */
.L_x_163:
[----:B------:R-:W-:-:S00]  /*6e70*/  BRA `(.L_x_163) ;  /* 0xfffffffc00fc7947 */ /* 0x000fc0000383ffff */
[----:B------:R-:W-:-:S00]  /*6e80*/  NOP ;  /* 0x0000000000007918 */ /* 0x000fc00000000000 */
[----:B------:R-:W-:-:S00]  /*6e90*/  NOP ;  /* 0x0000000000007918 */ /* 0x000fc00000000000 */
[----:B------:R-:W-:-:S00]  /*6ea0*/  NOP ;  /* 0x0000000000007918 */ /* 0x000fc00000000000 */
[----:B------:R-:W-:-:S00]  /*6eb0*/  NOP ;  /* 0x0000000000007918 */ /* 0x000fc00000000000 */
[----:B------:R-:W-:-:S00]  /*6ec0*/  NOP ;  /* 0x0000000000007918 */ /* 0x000fc00000000000 */
[----:B------:R-:W-:-:S00]  /*6ed0*/  NOP ;  /* 0x0000000000007918 */ /* 0x000fc00000000000 */
[----:B------:R-:W-:-:S00]  /*6ee0*/  NOP ;  /* 0x0000000000007918 */ /* 0x000fc00000000000 */
[----:B------:R-:W-:-:S00]  /*6ef0*/  NOP ;  /* 0x0000000000007918 */ /* 0x000fc00000000000 */
.L_x_164:


//--------------------- .nv.global.init           --------------------------
	.section	.nv.global.init,"aw",@progbits
.nv.global.init:
	.type		$str$22,@object
	.size		$str$22,($str$23 - $str$22)
$str$22:
        /*0000*/ 	.byte	0x6b, 0x5f, 0x74, 0x69, 0x6c, 0x65, 0x5f, 0x63, 0x6f, 0x75, 0x6e, 0x74, 0x20, 0x3e, 0x3d, 0x20
        /*0010*/ 	.byte	0x31, 0x00
	.type		$str$23,@object
	.size		$str$23,(__unnamed_1 - $str$23)
$str$23:
        /*0012*/ 	.byte	0x2f, 0x74, 0x6d, 0x70, 0x2f, 0x63, 0x75, 0x74, 0x6c, 0x61, 0x73, 0x73, 0x5f, 0x73, 0x77, 0x65
        /*0022*/ 	.byte	0x65, 0x70, 0x5f, 0x73, 0x72, 0x63, 0x2f, 0x69, 0x6e, 0x63, 0x6c, 0x75, 0x64, 0x65, 0x2f, 0x63
        /*0032*/ 	.byte	0x75, 0x74, 0x6c, 0x61, 0x73, 0x73, 0x2f, 0x67, 0x65, 0x6d, 0x6d, 0x2f, 0x63, 0x6f, 0x6c, 0x6c
        /*0042*/ 	.byte	0x65, 0x63, 0x74, 0x69, 0x76, 0x65, 0x2f, 0x73, 0x6d, 0x39, 0x30, 0x5f, 0x6d, 0x6d, 0x61, 0x5f
        /*0052*/ 	.byte	0x74, 0x6d, 0x61, 0x5f, 0x67, 0x6d, 0x6d, 0x61, 0x5f, 0x73, 0x73, 0x5f, 0x77, 0x61, 0x72, 0x70
        /*0062*/ 	.byte	0x73, 0x70, 0x65, 0x63, 0x69, 0x61, 0x6c, 0x69, 0x7a, 0x65, 0x64, 0x2e, 0x68, 0x70, 0x70, 0x00
	.type		__unnamed_1,@object
	.size		__unnamed_1,(.L_0 - __unnamed_1)
__unnamed_1:
        /*0072*/ 	.byte	0x76, 0x6f, 0x69, 0x64, 0x20, 0x63, 0x75, 0x74, 0x6c, 0x61, 0x73, 0x73, 0x3a, 0x3a, 0x67, 0x65
        /* <DEDUP_REMOVED lines=180> */
        /*0bc2*/ 	.byte	0x79, 0x5d, 0x00
.L_0:


//--------------------- .nv.shared._ZN7cutlass13device_kernelINS_4gemm6kernel13GemmUniversalIN4cute5tupleIJiiiiEEENS1_10collective13CollectiveMmaINS1_34MainloopSm90TmaGmmaWarpSpecializedILi18ENS5_IJNS4_1CILi8EEENSA_ILi1EEESC_EEENS1_35KernelTmaWarpSpecializedCooperativeEEENS5_IJNSA_ILi128EEENSA_ILi64EEENSA_ILi32EEEEEENS_6half_tENS5_IJlSC_lEEESK_SL_NS4_8TiledMMAINS4_8MMA_AtomIJNS4_4SM904GMMA25MMA_64x64x16_F32F16F16_SSILNSP_5MajorE0ELSR_0ELNSP_7ScaleInE1ELSS_1EEEEEENS4_6LayoutINS5_IJNSA_ILi2EEESC_SC_EEENS5_IJSC_NSA_ILi0EEESY_EEEEENS5_IJNS4_10UnderscoreES11_S11_EEEEENS4_13SM90_TMA_LOADENS4_14ComposedLayoutINS4_7SwizzleILi2ELi4ELi3EEENS4_18smem_ptr_flag_bitsILi16EEENSV_INS5_IJSB_SI_EEENS5_IJSI_SC_EEEEEEEvNS4_8identityENS4_23SM90_TMA_LOAD_MULTICASTES1D_vS1E_EENS_8epilogue10collective6detail29Sm90TmaWarpSpecializedAdapterINS1I_15DefaultEpilogueISK_SL_SL_NS1H_6thread17LinearCombinationISK_Li1EffLNS1M_9ScaleType4KindE0ELNS_15FloatRoundStyleE2ESK_EENS1_15EpilogueDefaultEEEEEvvEEEEvNT_6ParamsE --------------------------
	.section	.nv.shared._ZN7cutlass13device_kernelINS_4gemm6kernel13GemmUniversalIN4cute5tupleIJiiiiEEENS1_10collective13CollectiveMmaINS1_34MainloopSm90TmaGmmaWarpSpecializedILi18ENS5_IJNS4_1CILi8EEENSA_ILi1EEESC_EEENS1_35KernelTmaWarpSpecializedCooperativeEEENS5_IJNSA_ILi128EEENSA_ILi64EEENSA_ILi32EEEEEENS_6half_tENS5_IJlSC_lEEESK_SL_NS4_8TiledMMAINS4_8MMA_AtomIJNS4_4SM904GMMA25MMA_64x64x16_F32F16F16_SSILNSP_5MajorE0ELSR_0ELNSP_7ScaleInE1ELSS_1EEEEEENS4_6LayoutINS5_IJNSA_ILi2EEESC_SC_EEENS5_IJSC_NSA_ILi0EEESY_EEEEENS5_IJNS4_10UnderscoreES11_S11_EEEEENS4_13SM90_TMA_LOADENS4_14ComposedLayoutINS4_7SwizzleILi2ELi4ELi3EEENS4_18smem_ptr_flag_bitsILi16EEENSV_INS5_IJSB_SI_EEENS5_IJSI_SC_EEEEEEEvNS4_8identityENS4_23SM90_TMA_LOAD_MULTICASTES1D_vS1E_EENS_8epilogue10collective6detail29Sm90TmaWarpSpecializedAdapterINS1I_15DefaultEpilogueISK_SL_SL_NS1H_6thread17LinearCombinationISK_Li1EffLNS1M_9ScaleType4KindE0ELNS_15FloatRoundStyleE2ESK_EENS1_15EpilogueDefaultEEEEEvvEEEEvNT_6ParamsE,"aw",@nobits
	.sectionflags	@""
	.align	16
	.zero		1024


//--------------------- .nv.shared.reserved.0     --------------------------
	.section	.nv.shared.reserved.0,"aw",@nobits
	.weak		__nv_reservedSMEM_offset_0_alias
	.size		__nv_reservedSMEM_offset_0_alias, 0, 0
	.other		__nv_reservedSMEM_offset_0_alias,@"STO_CUDA_RESERVED_SHARED STV_DEFAULT"
__nv_reservedSMEM_offset_0_alias:
	.zero		0


//--------------------- .nv.global                --------------------------
	.section	.nv.global,"aw",@nobits
.nv.global:
	.type		_ZN40_INTERNAL_4c7b5b0b_4_k_cu_26623b4d_281194cute1_E,@object
	.size		_ZN40_INTERNAL_4c7b5b0b_4_k_cu_26623b4d_281194cute1_E,(_ZN40_INTERNAL_4c7b5b0b_4_k_cu_26623b4d_281194cuda3std3__45__cpo6cbeginE - _ZN40_INTERNAL_4c7b5b0b_4_k_cu_26623b4d_281194cute1_E)
_ZN40_INTERNAL_4c7b5b0b_4_k_cu_26623b4d_281194cute1_E:
	.zero		1
	.type		_ZN40_INTERNAL_4c7b5b0b_4_k_cu_26623b4d_281194cuda3std3__45__cpo6cbeginE,@object
	.size		_ZN40_INTERNAL_4c7b5b0b_4_k_cu_26623b4d_281194cuda3std3__45__cpo6cbeginE,(_ZN40_INTERNAL_4c7b5b0b_4_k_cu_26623b4d_281194cuda3std3__48in_placeE - _ZN40_INTERNAL_4c7b5b0b_4_k_cu_26623b4d_281194cuda3std3__45__cpo6cbeginE)
_ZN40_INTERNAL_4c7b5b0b_4_k_cu_26623b4d_281194cuda3std3__45__cpo6cbeginE:
	.zero		1
	.type		_ZN40_INTERNAL_4c7b5b0b_4_k_cu_26623b4d_281194cuda3std3__48in_placeE,@object
	.size		_ZN40_INTERNAL_4c7b5b0b_4_k_cu_26623b4d_281194cuda3std3__48in_placeE,(_ZN40_INTERNAL_4c7b5b0b_4_k_cu_26623b4d_281194cuda3std6ranges3__45__cpo9iter_moveE - _ZN40_INTERNAL_4c7b5b0b_4_k_cu_26623b4d_281194cuda3std3__48in_placeE)
_ZN40_INTERNAL_4c7b5b0b_4_k_cu_26623b4d_281194cuda3std3__48in_placeE:
	.zero		1
	.type		_ZN40_INTERNAL_4c7b5b0b_4_k_cu_26623b4d_281194cuda3std6ranges3__45__cpo9iter_moveE,@object
	.size		_ZN40_INTERNAL_4c7b5b0b_4_k_cu_26623b4d_281194cuda3std6ranges3__45__cpo9iter_moveE,(_ZN40_INTERNAL_4c7b5b0b_4_k_cu_26623b4d_281194cuda3std3__45__cpo5beginE - _ZN40_INTERNAL_4c7b5b0b_4_k_cu_26623b4d_281194cuda3std6ranges3__45__cpo9iter_moveE)
_ZN40_INTERNAL_4c7b5b0b_4_k_cu_26623b4d_281194cuda3std6ranges3__45__cpo9iter_moveE:
	.zero		1
	.type		_ZN40_INTERNAL_4c7b5b0b_4_k_cu_26623b4d_281194cuda3std3__45__cpo5beginE,@object
	.size		_ZN40_INTERNAL_4c7b5b0b_4_k_cu_26623b4d_281194cuda3std3__45__cpo5beginE,(_ZN40_INTERNAL_4c7b5b0b_4_k_cu_26623b4d_281194cuda3std3__442_GLOBAL__N__4c7b5b0b_4_k_cu_26623b4d_281196ignoreE - _ZN40_INTERNAL_4c7b5b0b_4_k_cu_26623b4d_281194cuda3std3__45__cpo5beginE)
_ZN40_INTERNAL_4c7b5b0b_4_k_cu_26623b4d_281194cuda3std3__45__cpo5beginE:
	.zero		1
	.type		_ZN40_INTERNAL_4c7b5b0b_4_k_cu_26623b4d_281194cuda3std3__442_GLOBAL__N__4c7b5b0b_4_k_cu_26623b4d_281196ignoreE,@object
	.size		_ZN40_INTERNAL_4c7b5b0b_4_k_cu_26623b4d_281194cuda3std3__442_GLOBAL__N__4c7b5b0b_4_k_cu_26623b4d_281196ignoreE,(_ZN40_INTERNAL_4c7b5b0b_4_k_cu_26623b4d_281194cute7productE - _ZN40_INTERNAL_4c7b5b0b_4_k_cu_26623b4d_281194cuda3std3__442_GLOBAL__N__4c7b5b0b_4_k_cu_26623b4d_281196ignoreE)
_ZN40_INTERNAL_4c7b5b0b_4_k_cu_26623b4d_281194cuda3std3__442_GLOBAL__N__4c7b5b0b_4_k_cu_26623b4d_281196ignoreE:
	.zero		1
	.type		_ZN40_INTERNAL_4c7b5b0b_4_k_cu_26623b4d_281194cute7productE,@object
	.size		_ZN40_INTERNAL_4c7b5b0b_4_k_cu_26623b4d_281194cute7productE,(_ZN40_INTERNAL_4c7b5b0b_4_k_cu_26623b4d_281194cuda3std3__45__cpo3endE - _ZN40_INTERNAL_4c7b5b0b_4_k_cu_26623b4d_281194cute7productE)
_ZN40_INTERNAL_4c7b5b0b_4_k_cu_26623b4d_281194cute7productE:
	.zero		1
	.type		_ZN40_INTERNAL_4c7b5b0b_4_k_cu_26623b4d_281194cuda3std3__45__cpo3endE,@object
	.size		_ZN40_INTERNAL_4c7b5b0b_4_k_cu_26623b4d_281194cuda3std3__45__cpo3endE,(_ZN40_INTERNAL_4c7b5b0b_4_k_cu_26623b4d_281194cuda3std3__419piecewise_constructE - _ZN40_INTERNAL_4c7b5b0b_4_k_cu_26623b4d_281194cuda3std3__45__cpo3endE)
_ZN40_INTERNAL_4c7b5b0b_4_k_cu_26623b4d_281194cuda3std3__45__cpo3endE:
	.zero		1
	.type		_ZN40_INTERNAL_4c7b5b0b_4_k_cu_26623b4d_281194cuda3std3__419piecewise_constructE,@object
	.size		_ZN40_INTERNAL_4c7b5b0b_4_k_cu_26623b4d_281194cuda3std3__419piecewise_constructE,(_ZN40_INTERNAL_4c7b5b0b_4_k_cu_26623b4d_281194cuda3std3__45__cpo4cendE - _ZN40_INTERNAL_4c7b5b0b_4_k_cu_26623b4d_281194cuda3std3__419piecewise_constructE)
_ZN40_INTERNAL_4c7b5b0b_4_k_cu_26623b4d_281194cuda3std3__419piecewise_constructE:
	.zero		1
	.type		_ZN40_INTERNAL_4c7b5b0b_4_k_cu_26623b4d_281194cuda3std3__45__cpo4cendE,@object
	.size		_ZN40_INTERNAL_4c7b5b0b_4_k_cu_26623b4d_281194cuda3std3__45__cpo4cendE,(_ZN40_INTERNAL_4c7b5b0b_4_k_cu_26623b4d_281194cuda3std6ranges3__45__cpo4swapE - _ZN40_INTERNAL_4c7b5b0b_4_k_cu_26623b4d_281194cuda3std3__45__cpo4cendE)
_ZN40_INTERNAL_4c7b5b0b_4_k_cu_26623b4d_281194cuda3std3__45__cpo4cendE:
	.zero		1
	.type		_ZN40_INTERNAL_4c7b5b0b_4_k_cu_26623b4d_281194cuda3std6ranges3__45__cpo4swapE,@object
	.size		_ZN40_INTERNAL_4c7b5b0b_4_k_cu_26623b4d_281194cuda3std6ranges3__45__cpo4swapE,(.L_8 - _ZN40_INTERNAL_4c7b5b0b_4_k_cu_26623b4d_281194cuda3std6ranges3__45__cpo4swapE)
_ZN40_INTERNAL_4c7b5b0b_4_k_cu_26623b4d_281194cuda3std6ranges3__45__cpo4swapE:
	.zero		1
.L_8:


//--------------------- .nv.constant0._ZN7cutlass13device_kernelINS_4gemm6kernel13GemmUniversalIN4cute5tupleIJiiiiEEENS1_10collective13CollectiveMmaINS1_34MainloopSm90TmaGmmaWarpSpecializedILi18ENS5_IJNS4_1CILi8EEENSA_ILi1EEESC_EEENS1_35KernelTmaWarpSpecializedCooperativeEEENS5_IJNSA_ILi128EEENSA_ILi64EEENSA_ILi32EEEEEENS_6half_tENS5_IJlSC_lEEESK_SL_NS4_8TiledMMAINS4_8MMA_AtomIJNS4_4SM904GMMA25MMA_64x64x16_F32F16F16_SSILNSP_5MajorE0ELSR_0ELNSP_7ScaleInE1ELSS_1EEEEEENS4_6LayoutINS5_IJNSA_ILi2EEESC_SC_EEENS5_IJSC_NSA_ILi0EEESY_EEEEENS5_IJNS4_10UnderscoreES11_S11_EEEEENS4_13SM90_TMA_LOADENS4_14ComposedLayoutINS4_7SwizzleILi2ELi4ELi3EEENS4_18smem_ptr_flag_bitsILi16EEENSV_INS5_IJSB_SI_EEENS5_IJSI_SC_EEEEEEEvNS4_8identityENS4_23SM90_TMA_LOAD_MULTICASTES1D_vS1E_EENS_8epilogue10collective6detail29Sm90TmaWarpSpecializedAdapterINS1I_15DefaultEpilogueISK_SL_SL_NS1H_6thread17LinearCombinationISK_Li1EffLNS1M_9ScaleType4KindE0ELNS_15FloatRoundStyleE2ESK_EENS1_15EpilogueDefaultEEEEEvvEEEEvNT_6ParamsE --------------------------
	.section	.nv.constant0._ZN7cutlass13device_kernelINS_4gemm6kernel13GemmUniversalIN4cute5tupleIJiiiiEEENS1_10collective13CollectiveMmaINS1_34MainloopSm90TmaGmmaWarpSpecializedILi18ENS5_IJNS4_1CILi8EEENSA_ILi1EEESC_EEENS1_35KernelTmaWarpSpecializedCooperativeEEENS5_IJNSA_ILi128EEENSA_ILi64EEENSA_ILi32EEEEEENS_6half_tENS5_IJlSC_lEEESK_SL_NS4_8TiledMMAINS4_8MMA_AtomIJNS4_4SM904GMMA25MMA_64x64x16_F32F16F16_SSILNSP_5MajorE0ELSR_0ELNSP_7ScaleInE1ELSS_1EEEEEENS4_6LayoutINS5_IJNSA_ILi2EEESC_SC_EEENS5_IJSC_NSA_ILi0EEESY_EEEEENS5_IJNS4_10UnderscoreES11_S11_EEEEENS4_13SM90_TMA_LOADENS4_14ComposedLayoutINS4_7SwizzleILi2ELi4ELi3EEENS4_18smem_ptr_flag_bitsILi16EEENSV_INS5_IJSB_SI_EEENS5_IJSI_SC_EEEEEEEvNS4_8identityENS4_23SM90_TMA_LOAD_MULTICASTES1D_vS1E_EENS_8epilogue10collective6detail29Sm90TmaWarpSpecializedAdapterINS1I_15DefaultEpilogueISK_SL_SL_NS1H_6thread17LinearCombinationISK_Li1EffLNS1M_9ScaleType4KindE0ELNS_15FloatRoundStyleE2ESK_EENS1_15EpilogueDefaultEEEEEvvEEEEvNT_6ParamsE,"a",@progbits
	.sectionflags	@""
	.align	4
.nv.constant0._ZN7cutlass13device_kernelINS_4gemm6kernel13GemmUniversalIN4cute5tupleIJiiiiEEENS1_10collective13CollectiveMmaINS1_34MainloopSm90TmaGmmaWarpSpecializedILi18ENS5_IJNS4_1CILi8EEENSA_ILi1EEESC_EEENS1_35KernelTmaWarpSpecializedCooperativeEEENS5_IJNSA_ILi128EEENSA_ILi64EEENSA_ILi32EEEEEENS_6half_tENS5_IJlSC_lEEESK_SL_NS4_8TiledMMAINS4_8MMA_AtomIJNS4_4SM904GMMA25MMA_64x64x16_F32F16F16_SSILNSP_5MajorE0ELSR_0ELNSP_7ScaleInE1ELSS_1EEEEEENS4_6LayoutINS5_IJNSA_ILi2EEESC_SC_EEENS5_IJSC_NSA_ILi0EEESY_EEEEENS5_IJNS4_10UnderscoreES11_S11_EEEEENS4_13SM90_TMA_LOADENS4_14ComposedLayoutINS4_7SwizzleILi2ELi4ELi3EEENS4_18smem_ptr_flag_bitsILi16EEENSV_INS5_IJSB_SI_EEENS5_IJSI_SC_EEEEEEEvNS4_8identityENS4_23SM90_TMA_LOAD_MULTICASTES1D_vS1E_EENS_8epilogue10collective6detail29Sm90TmaWarpSpecializedAdapterINS1I_15DefaultEpilogueISK_SL_SL_NS1H_6thread17LinearCombinationISK_Li1EffLNS1M_9ScaleType4KindE0ELNS_15FloatRoundStyleE2ESK_EENS1_15EpilogueDefaultEEEEEvvEEEEvNT_6ParamsE:
	.zero		1664


//--------------------- SYMBOLS --------------------------

	.type		.nv.reservedSmem.offset0,@object
	.size		.nv.reservedSmem.offset0,0x4
	.type		__assertfail,@function
